	.headerflags	@"EF_CUDA_TEXMODE_UNIFIED EF_CUDA_64BIT_ADDRESS EF_CUDA_ACCELERATORS EF_CUDA_SM90 EF_CUDA_VIRTUAL_SM(EF_CUDA_SM90)"
	.elftype	@"ET_EXEC"


//--------------------- .nv.info                  --------------------------
	.section	.nv.info,"",@"SHT_CUDA_INFO"
	.align	4


	//----- nvinfo : EIATTR_REGCOUNT
	.align		4
        /*0000*/ 	.byte	0x04, 0x2f
        /*0002*/ 	.short	(.L_1 - .L_0)
	.align		4
.L_0:
        /*0004*/ 	.word	index@(triton_poi_fused_cat_33)
        /*0008*/ 	.word	0x0000002c


	//----- nvinfo : EIATTR_MIN_STACK_SIZE
	.align		4
.L_1:
        /*000c*/ 	.byte	0x04, 0x12
        /*000e*/ 	.short	(.L_3 - .L_2)
	.align		4
.L_2:
        /*0010*/ 	.word	index@(triton_poi_fused_cat_33)
        /*0014*/ 	.word	0x00000000


	//----- nvinfo : EIATTR_FRAME_SIZE
	.align		4
.L_3:
        /*0018*/ 	.byte	0x04, 0x11
        /*001a*/ 	.short	(.L_5 - .L_4)
	.align		4
.L_4:
        /*001c*/ 	.word	index@(triton_poi_fused_cat_33)
        /*0020*/ 	.word	0x00000000


	//----- nvinfo : EIATTR_MIN_STACK_SIZE
	.align		4
.L_5:
        /*0024*/ 	.byte	0x04, 0x12
        /*0026*/ 	.short	(.L_7 - .L_6)
	.align		4
.L_6:
        /*0028*/ 	.word	index@(triton_poi_fused_cat_33)
        /*002c*/ 	.word	0x00000000
.L_7:


//--------------------- .nv.info.triton_poi_fused_cat_33 --------------------------
	.section	.nv.info.triton_poi_fused_cat_33,"",@"SHT_CUDA_INFO"
	.sectionflags	@""
	.align	4


	//----- nvinfo : EIATTR_CUDA_API_VERSION
	.align		4
        /*0000*/ 	.byte	0x04, 0x37
        /*0002*/ 	.short	(.L_9 - .L_8)
.L_8:
        /*0004*/ 	.word	0x0000007c


	//----- nvinfo : EIATTR_KPARAM_INFO
	.align		4
.L_9:
        /*0008*/ 	.byte	0x04, 0x17
        /*000a*/ 	.short	(.L_11 - .L_10)
.L_10:
        /*000c*/ 	.word	0x00000000
        /*0010*/ 	.short	0x0009
        /*0012*/ 	.short	0x0048
        /*0014*/ 	.byte	0x00, 0xf0, 0x11, 0x00


	//----- nvinfo : EIATTR_KPARAM_INFO
	.align		4
.L_11:
        /*0018*/ 	.byte	0x04, 0x17
        /*001a*/ 	.short	(.L_13 - .L_12)
.L_12:
        /*001c*/ 	.word	0x00000000
        /*0020*/ 	.short	0x0008
        /*0022*/ 	.short	0x0040
        /*0024*/ 	.byte	0x00, 0xf4, 0x21, 0x00


	//----- nvinfo : EIATTR_KPARAM_INFO
	.align		4
.L_13:
        /*0028*/ 	.byte	0x04, 0x17
        /*002a*/ 	.short	(.L_15 - .L_14)
.L_14:
        /*002c*/ 	.word	0x00000000
        /*0030*/ 	.short	0x0007
        /*0032*/ 	.short	0x0038
        /*0034*/ 	.byte	0x00, 0xf4, 0x21, 0x00


	//----- nvinfo : EIATTR_KPARAM_INFO
	.align		4
.L_15:
        /*0038*/ 	.byte	0x04, 0x17
        /*003a*/ 	.short	(.L_17 - .L_16)
.L_16:
        /*003c*/ 	.word	0x00000000
        /*0040*/ 	.short	0x0006
        /*0042*/ 	.short	0x0030
        /*0044*/ 	.byte	0x00, 0xf4, 0x21, 0x00


	//----- nvinfo : EIATTR_KPARAM_INFO
	.align		4
.L_17:
        /*0048*/ 	.byte	0x04, 0x17
        /*004a*/ 	.short	(.L_19 - .L_18)
.L_18:
        /*004c*/ 	.word	0x00000000
        /*0050*/ 	.short	0x0005
        /*0052*/ 	.short	0x0028
        /*0054*/ 	.byte	0x00, 0xf4, 0x21, 0x00


	//----- nvinfo : EIATTR_KPARAM_INFO
	.align		4
.L_19:
        /*0058*/ 	.byte	0x04, 0x17
        /*005a*/ 	.short	(.L_21 - .L_20)
.L_20:
        /*005c*/ 	.word	0x00000000
        /*0060*/ 	.short	0x0004
        /*0062*/ 	.short	0x0020
        /*0064*/ 	.byte	0x00, 0xf4, 0x21, 0x00


	//----- nvinfo : EIATTR_KPARAM_INFO
	.align		4
.L_21:
        /*0068*/ 	.byte	0x04, 0x17
        /*006a*/ 	.short	(.L_23 - .L_22)
.L_22:
        /*006c*/ 	.word	0x00000000
        /*0070*/ 	.short	0x0003
        /*0072*/ 	.short	0x0018
        /*0074*/ 	.byte	0x00, 0xf4, 0x21, 0x00


	//----- nvinfo : EIATTR_KPARAM_INFO
	.align		4
.L_23:
        /*0078*/ 	.byte	0x04, 0x17
        /*007a*/ 	.short	(.L_25 - .L_24)
.L_24:
        /*007c*/ 	.word	0x00000000
        /*0080*/ 	.short	0x0002
        /*0082*/ 	.short	0x0010
        /*0084*/ 	.byte	0x00, 0xf4, 0x21, 0x00


	//----- nvinfo : EIATTR_KPARAM_INFO
	.align		4
.L_25:
        /*0088*/ 	.byte	0x04, 0x17
        /*008a*/ 	.short	(.L_27 - .L_26)
.L_26:
        /*008c*/ 	.word	0x00000000
        /*0090*/ 	.short	0x0001
        /*0092*/ 	.short	0x0008
        /*0094*/ 	.byte	0x00, 0xf4, 0x21, 0x00


	//----- nvinfo : EIATTR_KPARAM_INFO
	.align		4
.L_27:
        /*0098*/ 	.byte	0x04, 0x17
        /*009a*/ 	.short	(.L_29 - .L_28)
.L_28:
        /*009c*/ 	.word	0x00000000
        /*00a0*/ 	.short	0x0000
        /*00a2*/ 	.short	0x0000
        /*00a4*/ 	.byte	0x00, 0xf4, 0x21, 0x00


	//----- nvinfo : EIATTR_SPARSE_MMA_MASK
	.align		4
.L_29:
        /*00a8*/ 	.byte	0x03, 0x50
        /*00aa*/ 	.short	0x0000


	//----- nvinfo : EIATTR_MAXREG_COUNT
	.align		4
        /*00ac*/ 	.byte	0x03, 0x1b
        /*00ae*/ 	.short	0x00ff


	//----- nvinfo : EIATTR_EXIT_INSTR_OFFSETS
	.align		4
        /*00b0*/ 	.byte	0x04, 0x1c
        /*00b2*/ 	.short	(.L_31 - .L_30)


	//   ....[0]....
.L_30:
        /*00b4*/ 	.word	0x00001c80


	//----- nvinfo : EIATTR_REQNTID
	.align		4
.L_31:
        /*00b8*/ 	.byte	0x04, 0x10
        /*00ba*/ 	.short	(.L_33 - .L_32)
.L_32:
        /*00bc*/ 	.word	0x00000080
        /*00c0*/ 	.word	0x00000001
        /*00c4*/ 	.word	0x00000001


	//----- nvinfo : EIATTR_CBANK_PARAM_SIZE
	.align		4
.L_33:
        /*00c8*/ 	.byte	0x03, 0x19
        /*00ca*/ 	.short	0x004c


	//----- nvinfo : EIATTR_PARAM_CBANK
	.align		4
        /*00cc*/ 	.byte	0x04, 0x0a
        /*00ce*/ 	.short	(.L_35 - .L_34)
	.align		4
.L_34:
        /*00d0*/ 	.word	index@(.nv.constant0.triton_poi_fused_cat_33)
        /*00d4*/ 	.short	0x0210
        /*00d6*/ 	.short	0x004c


	//----- nvinfo : EIATTR_SW_WAR
	.align		4
.L_35:
        /*00d8*/ 	.byte	0x04, 0x36
        /*00da*/ 	.short	(.L_37 - .L_36)
.L_36:
        /*00dc*/ 	.word	0x00000008
.L_37:


//--------------------- .nv.callgraph             --------------------------
	.section	.nv.callgraph,"",@"SHT_CUDA_CALLGRAPH"
	.align	4
	.sectionentsize	8
	.align		4
        /*0000*/ 	.word	0x00000000
	.align		4
        /*0004*/ 	.word	0xffffffff
	.align		4
        /*0008*/ 	.word	0x00000000
	.align		4
        /*000c*/ 	.word	0xfffffffe
	.align		4
        /*0010*/ 	.word	0x00000000
	.align		4
        /*0014*/ 	.word	0xfffffffd
	.align		4
        /*0018*/ 	.word	0x00000000
	.align		4
        /*001c*/ 	.word	0xfffffffc


//--------------------- .text.triton_poi_fused_cat_33 --------------------------
	.section	.text.triton_poi_fused_cat_33,"ax",@progbits
	.align	128
        .global         triton_poi_fused_cat_33
        .type           triton_poi_fused_cat_33,@function
        .size           triton_poi_fused_cat_33,(.L_x_1 - triton_poi_fused_cat_33)
        .other          triton_poi_fused_cat_33,@"STO_CUDA_ENTRY STV_DEFAULT"
triton_poi_fused_cat_33:
.text.triton_poi_fused_cat_33:
[----:B------:R-:W-:Y:S01]  /*0000*/  LDC R1, c[0x0][0x28] ;  /* 0x00000a00ff017b82 */ /* 0x000fe20000000800 */
[----:B------:R-:W1:Y:S07]  /*0010*/  S2R R0, SR_TID.X ;  /* 0x0000000000007919 */ /* 0x000e6e0000002100 */
[----:B------:R-:W2:Y:S01]  /*0020*/  LDC.64 R8, c[0x0][0x220] ;  /* 0x00008800ff087b82 */ /* 0x000ea20000000a00 */
[----:B------:R-:W-:Y:S01]  /*0030*/  CS2R R18, SRZ ;  /* 0x0000000000127805 */ /* 0x000fe2000001ff00 */
[----:B------:R-:W-:Y:S01]  /*0040*/  ULDC.64 UR4, c[0x0][0x208] ;  /* 0x0000820000047ab9 */ /* 0x000fe20000000a00 */
[----:B------:R-:W3:Y:S01]  /*0050*/  S2R R3, SR_CTAID.X ;  /* 0x0000000000037919 */ /* 0x000ee20000002500 */
[----:B------:R-:W-:-:S04]  /*0060*/  ULDC.64 UR6, c[0x0][0x230] ;  /* 0x00008c0000067ab9 */ /* 0x000fc80000000a00 */
[----:B------:R-:W4:Y:S01]  /*0070*/  LDC.64 R38, c[0x0][0x228] ;  /* 0x00008a00ff267b82 */ /* 0x000f220000000a00 */
[----:B-1----:R-:W-:Y:S01]  /*0080*/  IMAD.SHL.U32 R0, R0, 0x4, RZ ;  /* 0x0000000400007824 */ /* 0x002fe200078e00ff */
[----:B---3--:R-:W-:-:S04]  /*0090*/  SHF.R.S32.HI R15, RZ, 0x15, R3 ;  /* 0x00000015ff0f7819 */ /* 0x008fc80000011403 */
[----:B------:R-:W-:Y:S02]  /*00a0*/  LOP3.LUT R0, R0, 0x1fc, RZ, 0xc0, !PT ;  /* 0x000001fc00007812 */ /* 0x000fe400078ec0ff */
[----:B------:R-:W-:-:S03]  /*00b0*/  SGXT R15, R15, 0x1 ;  /* 0x000000010f0f781a */ /* 0x000fc60000000200 */
[----:B------:R-:W-:-:S04]  /*00c0*/  IMAD R0, R3, 0x400, R0 ;  /* 0x0000040003007824 */ /* 0x000fc800078e0200 */
[----:B------:R-:W-:Y:S01]  /*00d0*/  VIADD R26, R0, 0x200 ;  /* 0x00000200001a7836 */ /* 0x000fe20000000000 */
[-C--:B------:R-:W-:Y:S02]  /*00e0*/  LEA.HI R32, R15, R0.reuse, RZ, 0xc ;  /* 0x000000000f207211 */ /* 0x080fe400078f60ff */
[----:B------:R-:W-:Y:S02]  /*00f0*/  SHF.R.S32.HI R3, RZ, 0x1f, R0 ;  /* 0x0000001fff037819 */ /* 0x000fe40000011400 */
[----:B------:R-:W-:Y:S02]  /*0100*/  SHF.R.S32.HI R27, RZ, 0xc, R32 ;  /* 0x0000000cff1b7819 */ /* 0x000fe40000011420 */
[----:B------:R-:W-:Y:S02]  /*0110*/  LEA.HI R4, R3, R0, RZ, 0x6 ;  /* 0x0000000003047211 */ /* 0x000fe400078f30ff */
[----:B------:R-:W-:Y:S01]  /*0120*/  LEA.HI R24, R15, R26, RZ, 0xc ;  /* 0x0000001a0f187211 */ /* 0x000fe200078f60ff */
[----:B------:R-:W-:Y:S01]  /*0130*/  IMAD.HI R2, R27, 0x2aaaaaab, RZ ;  /* 0x2aaaaaab1b027827 */ /* 0x000fe200078e02ff */
[----:B------:R-:W-:-:S02]  /*0140*/  SHF.R.S32.HI R17, RZ, 0x6, R4 ;  /* 0x00000006ff117819 */ /* 0x000fc40000011404 */
[----:B------:R-:W-:Y:S02]  /*0150*/  SHF.R.S32.HI R29, RZ, 0xc, R24 ;  /* 0x0000000cff1d7819 */ /* 0x000fe40000011418 */
[----:B------:R-:W-:Y:S02]  /*0160*/  SHF.R.U32.HI R3, RZ, 0x1f, R2 ;  /* 0x0000001fff037819 */ /* 0x000fe40000011602 */
[----:B------:R-:W-:Y:S02]  /*0170*/  LOP3.LUT R5, R4, 0xffffffc0, RZ, 0xc0, !PT ;  /* 0xffffffc004057812 */ /* 0x000fe400078ec0ff */
[----:B------:R-:W-:Y:S02]  /*0180*/  LEA.HI R6, R2, R3, RZ, 0x1b ;  /* 0x0000000302067211 */ /* 0x000fe400078fd8ff */
[----:B------:R-:W-:-:S03]  /*0190*/  LEA.HI R2, R17, R17, RZ, 0x6 ;  /* 0x0000001111027211 */ /* 0x000fc600078f30ff */
[----:B------:R-:W-:Y:S01]  /*01a0*/  IMAD R27, R6, -0xc0, R27 ;  /* 0xffffff40061b7824 */ /* 0x000fe200078e021b */
[----:B------:R-:W-:-:S04]  /*01b0*/  LOP3.LUT R2, R2, 0xffffffc0, RZ, 0xc0, !PT ;  /* 0xffffffc002027812 */ /* 0x000fc800078ec0ff */
[----:B------:R-:W-:Y:S01]  /*01c0*/  ISETP.GT.AND P0, PT, R27, 0x3f, PT ;  /* 0x0000003f1b00780c */ /* 0x000fe20003f04270 */
[----:B------:R-:W-:Y:S02]  /*01d0*/  IMAD.IADD R3, R17, 0x1, -R2 ;  /* 0x0000000111037824 */ /* 0x000fe400078e0a02 */
[----:B------:R-:W-:-:S04]  /*01e0*/  IMAD.HI R11, R29, 0x2aaaaaab, RZ ;  /* 0x2aaaaaab1d0b7827 */ /* 0x000fc800078e02ff */
[----:B--2---:R-:W-:Y:S01]  /*01f0*/  IMAD.WIDE R2, R3, 0x8, R8 ;  /* 0x0000000803027825 */ /* 0x004fe200078e0208 */
[----:B------:R-:W-:Y:S02]  /*0200*/  SHF.R.U32.HI R12, RZ, 0x1f, R11 ;  /* 0x0000001fff0c7819 */ /* 0x000fe4000001160b */
[----:B------:R-:W-:Y:S01]  /*0210*/  LEA.HI R10, R15, R26, RZ, 0x6 ;  /* 0x0000001a0f0a7211 */ /* 0x000fe200078f30ff */
[----:B------:R-:W-:Y:S02]  /*0220*/  IMAD.IADD R34, R0, 0x1, -R5 ;  /* 0x0000000100227824 */ /* 0x000fe400078e0a05 */
[----:B------:R1:W2:Y:S01]  /*0230*/  @P0 LDG.E.EL.64 R18, desc[UR4][R2.64] ;  /* 0x0000000402120981 */ /* 0x0002a2000c2e1b00 */
[----:B------:R-:W-:Y:S02]  /*0240*/  LEA.HI R12, R11, R12, RZ, 0x1b ;  /* 0x0000000c0b0c7211 */ /* 0x000fe400078fd8ff */
[----:B------:R-:W-:Y:S02]  /*0250*/  CS2R R4, SRZ ;  /* 0x0000000000047805 */ /* 0x000fe4000001ff00 */
[----:B------:R-:W-:-:S02]  /*0260*/  SHF.R.S32.HI R10, RZ, 0x6, R10 ;  /* 0x00000006ff0a7819 */ /* 0x000fc4000001140a */
[----:B------:R-:W-:Y:S01]  /*0270*/  CS2R R6, SRZ ;  /* 0x0000000000067805 */ /* 0x000fe2000001ff00 */
[----:B----4-:R-:W-:-:S04]  /*0280*/  IMAD.WIDE R20, R34, 0x8, R38 ;  /* 0x0000000822147825 */ /* 0x010fc800078e0226 */
[----:B------:R-:W-:Y:S01]  /*0290*/  IMAD R29, R12, -0xc0, R29 ;  /* 0xffffff400c1d7824 */ /* 0x000fe200078e021d */
[----:B-1----:R-:W-:Y:S01]  /*02a0*/  LEA.HI R2, R10, R10, RZ, 0x6 ;  /* 0x0000000a0a027211 */ /* 0x002fe200078f30ff */
[----:B------:R-:W3:Y:S01]  /*02b0*/  @P0 LDG.E.EL.128 R4, desc[UR4][R20.64] ;  /* 0x0000000414040981 */ /* 0x000ee2000c2e1d00 */
[----:B------:R-:W-:Y:S02]  /*02c0*/  CS2R R12, SRZ ;  /* 0x00000000000c7805 */ /* 0x000fe4000001ff00 */
[----:B------:R-:W-:Y:S02]  /*02d0*/  LOP3.LUT R3, R2, 0xffffffc0, RZ, 0xc0, !PT ;  /* 0xffffffc002037812 */ /* 0x000fe400078ec0ff */
[----:B------:R-:W-:-:S03]  /*02e0*/  ISETP.GT.AND P1, PT, R29, 0x3f, PT ;  /* 0x0000003f1d00780c */ /* 0x000fc60003f24270 */
[----:B------:R-:W-:-:S04]  /*02f0*/  IMAD.IADD R2, R10, 0x1, -R3 ;  /* 0x000000010a027824 */ /* 0x000fc800078e0a03 */
[----:B------:R-:W-:-:S06]  /*0300*/  IMAD.WIDE R22, R2, 0x8, R8 ;  /* 0x0000000802167825 */ /* 0x000fcc00078e0208 */
[----:B------:R-:W4:Y:S01]  /*0310*/  @P1 LDG.E.EL.64 R12, desc[UR4][R22.64] ;  /* 0x00000004160c1981 */ /* 0x000f22000c2e1b00 */
[----:B------:R-:W-:Y:S02]  /*0320*/  CS2R R8, SRZ ;  /* 0x0000000000087805 */ /* 0x000fe4000001ff00 */
[----:B------:R-:W-:-:S06]  /*0330*/  CS2R R10, SRZ ;  /* 0x00000000000a7805 */ /* 0x000fcc000001ff00 */
[----:B------:R-:W5:Y:S01]  /*0340*/  @P1 LDG.E.EL.128 R8, desc[UR4][R20.64] ;  /* 0x0000000414081981 */ /* 0x000f62000c2e1d00 */
[----:B------:R-:W-:-:S04]  /*0350*/  VIADD R33, R27, 0xffffffc0 ;  /* 0xffffffc01b217836 */ /* 0x000fc80000000000 */
[----:B------:R-:W-:Y:S01]  /*0360*/  IMAD.SHL.U32 R25, R33, 0x400, RZ ;  /* 0x0000040021197824 */ /* 0x000fe200078e00ff */
[----:B--2---:R-:W-:Y:S02]  /*0370*/  SEL R14, R19, RZ, P0 ;  /* 0x000000ff130e7207 */ /* 0x004fe40000000000 */
[----:B------:R-:W-:Y:S02]  /*0380*/  SEL R18, R18, RZ, P0 ;  /* 0x000000ff12127207 */ /* 0x000fe40000000000 */
[----:B------:R-:W-:-:S04]  /*0390*/  SHF.R.U32.HI R3, RZ, 0x1a, R14 ;  /* 0x0000001aff037819 */ /* 0x000fc8000001160e */
[----:B------:R-:W-:Y:S02]  /*03a0*/  LOP3.LUT R3, R3, 0x20, RZ, 0xc0, !PT ;  /* 0x0000002003037812 */ /* 0x000fe400078ec0ff */
[----:B---3--:R-:W-:Y:S02]  /*03b0*/  SEL R19, R5, RZ, P0 ;  /* 0x000000ff05137207 */ /* 0x008fe40000000000 */
[----:B------:R-:W-:Y:S01]  /*03c0*/  IADD3 R18, P2, R3, R18, RZ ;  /* 0x0000001203127210 */ /* 0x000fe20007f5e0ff */
[----:B------:R-:W-:Y:S01]  /*03d0*/  IMAD.HI R3, R0, 0x2aaaaaab, RZ ;  /* 0x2aaaaaab00037827 */ /* 0x000fe200078e02ff */
[----:B------:R-:W-:Y:S02]  /*03e0*/  SEL R16, R4, RZ, P0 ;  /* 0x000000ff04107207 */ /* 0x000fe40000000000 */
[----:B------:R-:W-:Y:S01]  /*03f0*/  SHF.R.U32.HI R5, RZ, 0x18, R19 ;  /* 0x00000018ff057819 */ /* 0x000fe20000011613 */
[----:B------:R-:W-:Y:S01]  /*0400*/  IMAD.X R31, RZ, RZ, R14, P2 ;  /* 0x000000ffff1f7224 */ /* 0x000fe200010e060e */
[----:B------:R-:W-:Y:S01]  /*0410*/  LEA R4, P2, R16, UR6, 0x2 ;  /* 0x0000000610047c11 */ /* 0x000fe2000f8410ff */
[----:B------:R-:W-:Y:S01]  /*0420*/  IMAD.SHL.U32 R30, R18, 0x80, RZ ;  /* 0x00000080121e7824 */ /* 0x000fe200078e00ff */
[----:B------:R-:W-:-:S02]  /*0430*/  LOP3.LUT R5, R5, 0x80, RZ, 0xc0, !PT ;  /* 0x0000008005057812 */ /* 0x000fc400078ec0ff */
[----:B------:R-:W-:Y:S02]  /*0440*/  SHF.R.U32.HI R14, RZ, 0x1f, R3 ;  /* 0x0000001fff0e7819 */ /* 0x000fe40000011603 */
[----:B------:R-:W-:Y:S02]  /*0450*/  LEA.HI.X R16, R16, UR7, R19, 0x2, P2 ;  /* 0x0000000710107c11 */ /* 0x000fe400090f1413 */
[----:B------:R-:W-:Y:S02]  /*0460*/  SHF.L.U64.HI R31, R18, 0x7, R31 ;  /* 0x00000007121f7819 */ /* 0x000fe4000001021f */
[----:B------:R-:W-:Y:S02]  /*0470*/  IADD3 R4, P2, P3, R30, R4, R5 ;  /* 0x000000041e047210 */ /* 0x000fe40007b5e005 */
[----:B------:R-:W-:Y:S02]  /*0480*/  SEL R19, R6, RZ, P0 ;  /* 0x000000ff06137207 */ /* 0x000fe40000000000 */
[----:B----4-:R-:W-:-:S02]  /*0490*/  SEL R13, R13, RZ, P1 ;  /* 0x000000ff0d0d7207 */ /* 0x010fc40000800000 */
[----:B------:R-:W-:Y:S02]  /*04a0*/  LEA.HI.SX32 R3, R3, R14, 0xf ;  /* 0x0000000e03037211 */ /* 0x000fe400078f7aff */
[----:B------:R-:W-:Y:S02]  /*04b0*/  SEL R14, R7, RZ, P0 ;  /* 0x000000ff070e7207 */ /* 0x000fe40000000000 */
[----:B------:R-:W-:Y:S01]  /*04c0*/  IADD3.X R5, R31, R16, RZ, P2, P3 ;  /* 0x000000101f057210 */ /* 0x000fe200017e64ff */
[----:B------:R-:W-:Y:S01]  /*04d0*/  IMAD.SHL.U32 R18, R3, 0x20000, RZ ;  /* 0x0002000003127824 */ /* 0x000fe200078e00ff */
[----:B------:R-:W-:Y:S02]  /*04e0*/  LEA R40, P2, R19, UR6, 0x2 ;  /* 0x0000000613287c11 */ /* 0x000fe4000f8410ff */
[----:B------:R-:W-:Y:S01]  /*04f0*/  SHF.R.U32.HI R16, RZ, 0x1a, R13 ;  /* 0x0000001aff107819 */ /* 0x000fe2000001160d */
[----:B------:R-:W-:Y:S01]  /*0500*/  IMAD.WIDE R4, R25, 0x4, R4 ;  /* 0x0000000419047825 */ /* 0x000fe200078e0204 */
[----:B------:R-:W-:-:S02]  /*0510*/  SHF.R.U32.HI R41, RZ, 0x18, R14 ;  /* 0x00000018ff297819 */ /* 0x000fc4000001160e */
[----:B------:R-:W-:Y:S02]  /*0520*/  LEA.HI.X R14, R19, UR7, R14, 0x2, P2 ;  /* 0x00000007130e7c11 */ /* 0x000fe400090f140e */
[----:B------:R-:W-:Y:S01]  /*0530*/  SEL R12, R12, RZ, P1 ;  /* 0x000000ff0c0c7207 */ /* 0x000fe20000800000 */
[----:B------:R-:W-:Y:S01]  /*0540*/  IMAD.WIDE R6, R18, 0x4, R4 ;  /* 0x0000000412067825 */ /* 0x000fe200078e0204 */
[----:B------:R-:W-:Y:S02]  /*0550*/  LOP3.LUT R19, R16, 0x20, RZ, 0xc0, !PT ;  /* 0x0000002010137812 */ /* 0x000fe400078ec0ff */
[----:B------:R-:W-:Y:S01]  /*0560*/  LOP3.LUT R41, R41, 0x80, RZ, 0xc0, !PT ;  /* 0x0000008029297812 */ /* 0x000fe200078ec0ff */
[----:B------:R-:W-:Y:S01]  /*0570*/  IMAD.MOV.U32 R4, RZ, RZ, RZ ;  /* 0x000000ffff047224 */ /* 0x000fe200078e00ff */
[----:B------:R-:W-:Y:S02]  /*0580*/  IADD3 R12, P4, R19, R12, RZ ;  /* 0x0000000c130c7210 */ /* 0x000fe40007f9e0ff */
[----:B------:R-:W-:-:S02]  /*0590*/  IADD3 R40, P3, P2, R30, R40, R41 ;  /* 0x000000281e287210 */ /* 0x000fc40007a7e029 */
[----:B-----5:R-:W-:Y:S01]  /*05a0*/  SEL R5, R9, RZ, P1 ;  /* 0x000000ff09057207 */ /* 0x020fe20000800000 */
[----:B------:R-:W-:Y:S01]  /*05b0*/  IMAD.X R21, RZ, RZ, R13, P4 ;  /* 0x000000ffff157224 */ /* 0x000fe200020e060d */
[----:B------:R-:W-:Y:S01]  /*05c0*/  SEL R16, R8, RZ, P1 ;  /* 0x000000ff08107207 */ /* 0x000fe20000800000 */
[----:B------:R-:W-:Y:S01]  /*05d0*/  IMAD.SHL.U32 R20, R12, 0x80, RZ ;  /* 0x000000800c147824 */ /* 0x000fe200078e00ff */
[----:B------:R1:W2:Y:S01]  /*05e0*/  @P0 LDG.E.EL R4, desc[UR4][R6.64] ;  /* 0x0000000406040981 */ /* 0x0002a2000c2e1900 */
[----:B------:R-:W-:Y:S01]  /*05f0*/  IADD3.X R41, R31, R14, RZ, P3, P2 ;  /* 0x0000000e1f297210 */ /* 0x000fe20001fe44ff */
[----:B------:R-:W-:Y:S01]  /*0600*/  IMAD.HI R37, R26, 0x2aaaaaab, RZ ;  /* 0x2aaaaaab1a257827 */ /* 0x000fe200078e02ff */
[----:B------:R-:W-:Y:S02]  /*0610*/  SHF.L.U64.HI R21, R12, 0x7, R21 ;  /* 0x000000070c157819 */ /* 0x000fe40000010215 */
[----:B------:R-:W-:Y:S01]  /*0620*/  SHF.R.U32.HI R9, RZ, 0x18, R5 ;  /* 0x00000018ff097819 */ /* 0x000fe20000011605 */
[----:B------:R-:W-:Y:S01]  /*0630*/  VIADD R12, R0, 0x2 ;  /* 0x00000002000c7836 */ /* 0x000fe20000000000 */
[----:B------:R-:W-:Y:S01]  /*0640*/  LEA R8, P4, R16, UR6, 0x2 ;  /* 0x0000000610087c11 */ /* 0x000fe2000f8810ff */
[----:B------:R-:W-:Y:S01]  /*0650*/  IMAD.WIDE R40, R25, 0x4, R40 ;  /* 0x0000000419287825 */ /* 0x000fe200078e0228 */
[----:B------:R-:W-:-:S02]  /*0660*/  LOP3.LUT R9, R9, 0x80, RZ, 0xc0, !PT ;  /* 0x0000008009097812 */ /* 0x000fc400078ec0ff */
[----:B------:R-:W-:Y:S01]  /*0670*/  LEA.HI R15, R15, R12, RZ, 0x6 ;  /* 0x0000000c0f0f7211 */ /* 0x000fe200078f30ff */
[----:B-1----:R-:W-:Y:S01]  /*0680*/  VIADD R7, R29, 0xffffffc0 ;  /* 0xffffffc01d077836 */ /* 0x002fe20000000000 */
[----:B------:R-:W-:Y:S01]  /*0690*/  LEA.HI.X R16, R16, UR7, R5, 0x2, P4 ;  /* 0x0000000710107c11 */ /* 0x000fe2000a0f1405 */
[----:B------:R-:W-:Y:S01]  /*06a0*/  IMAD.MOV.U32 R5, RZ, RZ, RZ ;  /* 0x000000ffff057224 */ /* 0x000fe200078e00ff */
[----:B------:R-:W-:Y:S01]  /*06b0*/  LOP3.LUT R15, R15, 0xffffffc0, RZ, 0xc0, !PT ;  /* 0xffffffc00f0f7812 */ /* 0x000fe200078ec0ff */
[----:B------:R-:W-:Y:S01]  /*06c0*/  IMAD.SHL.U32 R23, R7, 0x400, RZ ;  /* 0x0000040007177824 */ /* 0x000fe200078e00ff */
[----:B------:R-:W-:Y:S01]  /*06d0*/  IADD3 R8, P4, P5, R20, R8, R9 ;  /* 0x0000000814087210 */ /* 0x000fe20007d9e009 */
[----:B------:R-:W-:Y:S01]  /*06e0*/  IMAD.WIDE R40, R18, 0x4, R40 ;  /* 0x0000000412287825 */ /* 0x000fe200078e0228 */
[----:B------:R-:W-:Y:S02]  /*06f0*/  SHF.R.U32.HI R6, RZ, 0x1f, R37 ;  /* 0x0000001fff067819 */ /* 0x000fe40000011625 */
[----:B------:R-:W-:Y:S01]  /*0700*/  IADD3.X R9, R21, R16, RZ, P4, P5 ;  /* 0x0000001015097210 */ /* 0x000fe200027ea4ff */
[----:B------:R-:W-:Y:S01]  /*0710*/  IMAD.IADD R35, R12, 0x1, -R15 ;  /* 0x000000010c237824 */ /* 0x000fe200078e0a0f */
[----:B------:R-:W-:-:S02]  /*0720*/  CS2R R12, SRZ ;  /* 0x00000000000c7805 */ /* 0x000fc4000001ff00 */
[----:B------:R-:W-:Y:S02]  /*0730*/  CS2R R14, SRZ ;  /* 0x00000000000e7805 */ /* 0x000fe4000001ff00 */
[----:B------:R-:W-:Y:S01]  /*0740*/  SEL R10, R10, RZ, P1 ;  /* 0x000000ff0a0a7207 */ /* 0x000fe20000800000 */
[----:B------:R-:W-:Y:S01]  /*0750*/  IMAD.WIDE R38, R35, 0x8, R38 ;  /* 0x0000000823267825 */ /* 0x000fe200078e0226 */
[----:B------:R-:W-:Y:S01]  /*0760*/  LEA.HI.SX32 R37, R37, R6, 0xf ;  /* 0x0000000625257211 */ /* 0x000fe200078f7aff */
[----:B------:R-:W3:Y:S01]  /*0770*/  @P0 LDG.E.EL R5, desc[UR4][R40.64] ;  /* 0x0000000428050981 */ /* 0x000ee2000c2e1900 */
[----:B------:R-:W-:Y:S01]  /*0780*/  SEL R11, R11, RZ, P1 ;  /* 0x000000ff0b0b7207 */ /* 0x000fe20000800000 */
[----:B------:R-:W-:Y:S02]  /*0790*/  IMAD.WIDE R8, R23, 0x4, R8 ;  /* 0x0000000417087825 */ /* 0x000fe400078e0208 */
[----:B------:R-:W4:Y:S01]  /*07a0*/  @P0 LDG.E.EL.128 R12, desc[UR4][R38.64] ;  /* 0x00000004260c0981 */ /* 0x000f22000c2e1d00 */
[----:B------:R-:W-:Y:S01]  /*07b0*/  LEA R16, P2, R10, UR6, 0x2 ;  /* 0x000000060a107c11 */ /* 0x000fe2000f8410ff */
[----:B------:R-:W-:-:S02]  /*07c0*/  IMAD.SHL.U32 R28, R37, 0x20000, RZ ;  /* 0x00020000251c7824 */ /* 0x000fc400078e00ff */
[----:B------:R-:W-:Y:S01]  /*07d0*/  IMAD.MOV.U32 R6, RZ, RZ, RZ ;  /* 0x000000ffff067224 */ /* 0x000fe200078e00ff */
[----:B------:R-:W-:Y:S01]  /*07e0*/  LEA.HI.X R10, R10, UR7, R11, 0x2, P2 ;  /* 0x000000070a0a7c11 */ /* 0x000fe200090f140b */
[----:B------:R-:W-:Y:S01]  /*07f0*/  IMAD.WIDE R8, R28, 0x4, R8 ;  /* 0x000000041c087825 */ /* 0x000fe200078e0208 */
[----:B------:R-:W-:-:S04]  /*0800*/  SHF.R.U32.HI R11, RZ, 0x18, R11 ;  /* 0x00000018ff0b7819 */ /* 0x000fc8000001160b */
[----:B------:R-:W-:Y:S01]  /*0810*/  LOP3.LUT R11, R11, 0x80, RZ, 0xc0, !PT ;  /* 0x000000800b0b7812 */ /* 0x000fe200078ec0ff */
[----:B------:R1:W5:Y:S03]  /*0820*/  @P1 LDG.E.EL R6, desc[UR4][R8.64] ;  /* 0x0000000408061981 */ /* 0x000366000c2e1900 */
[----:B-1----:R-:W-:-:S04]  /*0830*/  IADD3 R8, P2, P3, R20, R16, R11 ;  /* 0x0000001014087210 */ /* 0x002fc80007b5e00b */
[----:B------:R-:W-:-:S03]  /*0840*/  IADD3.X R9, R21, R10, RZ, P2, P3 ;  /* 0x0000000a15097210 */ /* 0x000fc600017e64ff */
[----:B------:R-:W-:-:S04]  /*0850*/  IMAD.WIDE R8, R23, 0x4, R8 ;  /* 0x0000000417087825 */ /* 0x000fc800078e0208 */
[----:B------:R-:W-:Y:S02]  /*0860*/  IMAD.MOV.U32 R16, RZ, RZ, RZ ;  /* 0x000000ffff107224 */ /* 0x000fe400078e00ff */
[----:B------:R-:W-:-:S05]  /*0870*/  IMAD.WIDE R8, R28, 0x4, R8 ;  /* 0x000000041c087825 */ /* 0x000fca00078e0208 */
[----:B------:R1:W2:Y:S01]  /*0880*/  @P1 LDG.E.EL R16, desc[UR4][R8.64] ;  /* 0x0000000408101981 */ /* 0x0002a2000c2e1900 */
[----:B----4-:R-:W-:Y:S02]  /*0890*/  SEL R10, R12, RZ, P0 ;  /* 0x000000ff0c0a7207 */ /* 0x010fe40000000000 */
[----:B------:R-:W-:Y:S02]  /*08a0*/  SEL R11, R13, RZ, P0 ;  /* 0x000000ff0d0b7207 */ /* 0x000fe40000000000 */
[C---:B------:R-:W-:Y:S02]  /*08b0*/  LEA R13, P2, R10.reuse, UR6, 0x2 ;  /* 0x000000060a0d7c11 */ /* 0x040fe4000f8410ff */
[--C-:B------:R-:W-:Y:S02]  /*08c0*/  SHF.R.U32.HI R12, RZ, 0x18, R11.reuse ;  /* 0x00000018ff0c7819 */ /* 0x100fe4000001160b */
[----:B------:R-:W-:Y:S02]  /*08d0*/  LEA.HI.X R10, R10, UR7, R11, 0x2, P2 ;  /* 0x000000070a0a7c11 */ /* 0x000fe400090f140b */
[----:B------:R-:W-:-:S02]  /*08e0*/  SEL R11, R15, RZ, P0 ;  /* 0x000000ff0f0b7207 */ /* 0x000fc40000000000 */
[----:B------:R-:W-:Y:S02]  /*08f0*/  SEL R14, R14, RZ, P0 ;  /* 0x000000ff0e0e7207 */ /* 0x000fe40000000000 */
[----:B------:R-:W-:Y:S02]  /*0900*/  LOP3.LUT R12, R12, 0x80, RZ, 0xc0, !PT ;  /* 0x000000800c0c7812 */ /* 0x000fe400078ec0ff */
[----:B------:R-:W-:Y:S02]  /*0910*/  SHF.R.U32.HI R15, RZ, 0x18, R11 ;  /* 0x00000018ff0f7819 */ /* 0x000fe4000001160b */
[----:B-1----:R-:W-:Y:S02]  /*0920*/  LEA R8, P4, R14, UR6, 0x2 ;  /* 0x000000060e087c11 */ /* 0x002fe4000f8810ff */
[----:B------:R-:W-:Y:S02]  /*0930*/  IADD3 R12, P2, P3, R30, R13, R12 ;  /* 0x0000000d1e0c7210 */ /* 0x000fe40007b5e00c */
[----:B------:R-:W-:-:S02]  /*0940*/  LOP3.LUT R15, R15, 0x80, RZ, 0xc0, !PT ;  /* 0x000000800f0f7812 */ /* 0x000fc400078ec0ff */
[----:B------:R-:W-:Y:S02]  /*0950*/  LEA.HI.X R22, R14, UR7, R11, 0x2, P4 ;  /* 0x000000070e167c11 */ /* 0x000fe4000a0f140b */
[----:B------:R-:W-:Y:S02]  /*0960*/  IADD3 R14, P4, P5, R30, R8, R15 ;  /* 0x000000081e0e7210 */ /* 0x000fe40007d9e00f */
[----:B------:R-:W-:Y:S02]  /*0970*/  CS2R R8, SRZ ;  /* 0x0000000000087805 */ /* 0x000fe4000001ff00 */
[----:B------:R-:W-:Y:S02]  /*0980*/  IADD3.X R13, R31, R10, RZ, P2, P3 ;  /* 0x0000000a1f0d7210 */ /* 0x000fe400017e64ff */
[----:B------:R-:W-:-:S06]  /*0990*/  CS2R R10, SRZ ;  /* 0x00000000000a7805 */ /* 0x000fcc000001ff00 */
[----:B------:R-:W4:Y:S01]  /*09a0*/  @P1 LDG.E.EL.128 R8, desc[UR4][R38.64] ;  /* 0x0000000426081981 */ /* 0x000f22000c2e1d00 */
[----:B------:R-:W-:Y:S01]  /*09b0*/  IADD3.X R15, R31, R22, RZ, P4, P5 ;  /* 0x000000161f0f7210 */ /* 0x000fe200027ea4ff */
[----:B------:R-:W-:-:S04]  /*09c0*/  IMAD.WIDE R12, R25, 0x4, R12 ;  /* 0x00000004190c7825 */ /* 0x000fc800078e020c */
[----:B------:R-:W-:-:S04]  /*09d0*/  IMAD.WIDE R14, R25, 0x4, R14 ;  /* 0x00000004190e7825 */ /* 0x000fc800078e020e */
[----:B------:R-:W-:-:S04]  /*09e0*/  IMAD.WIDE R12, R18, 0x4, R12 ;  /* 0x00000004120c7825 */ /* 0x000fc800078e020c */
[----:B------:R-:W-:Y:S01]  /*09f0*/  IMAD.WIDE R14, R18, 0x4, R14 ;  /* 0x00000004120e7825 */ /* 0x000fe200078e020e */
[----:B------:R-:W-:-:S06]  /*0a00*/  CS2R R18, SRZ ;  /* 0x0000000000127805 */ /* 0x000fcc000001ff00 */
[----:B------:R-:W2:Y:S04]  /*0a10*/  @P0 LDG.E.EL R19, desc[UR4][R12.64] ;  /* 0x000000040c130981 */ /* 0x000ea8000c2e1900 */
[----:B------:R1:W2:Y:S02]  /*0a20*/  @P0 LDG.E.EL R18, desc[UR4][R14.64] ;  /* 0x000000040e120981 */ /* 0x0002a4000c2e1900 */
[----:B01----:R-:W0:Y:S01]  /*0a30*/  LDC.64 R14, c[0x0][0x238] ;  /* 0x00008e00ff0e7b82 */ /* 0x003e220000000a00 */
[----:B----4-:R-:W-:Y:S02]  /*0a40*/  SEL R41, R9, RZ, P1 ;  /* 0x000000ff09297207 */ /* 0x010fe40000800000 */
[----:B------:R-:W-:Y:S02]  /*0a50*/  SEL R22, R8, RZ, P1 ;  /* 0x000000ff08167207 */ /* 0x000fe40000800000 */
[----:B------:R-:W-:-:S02]  /*0a60*/  SHF.R.U32.HI R9, RZ, 0x18, R41 ;  /* 0x00000018ff097819 */ /* 0x000fc40000011629 */
[C---:B------:R-:W-:Y:S02]  /*0a70*/  LEA R8, P2, R22.reuse, UR6, 0x2 ;  /* 0x0000000616087c11 */ /* 0x040fe4000f8410ff */
[----:B------:R-:W-:Y:S02]  /*0a80*/  LOP3.LUT R9, R9, 0x80, RZ, 0xc0, !PT ;  /* 0x0000008009097812 */ /* 0x000fe400078ec0ff */
[----:B------:R-:W-:Y:S02]  /*0a90*/  LEA.HI.X R22, R22, UR7, R41, 0x2, P2 ;  /* 0x0000000716167c11 */ /* 0x000fe400090f1429 */
[----:B------:R-:W-:Y:S02]  /*0aa0*/  SEL R13, R11, RZ, P1 ;  /* 0x000000ff0b0d7207 */ /* 0x000fe40000800000 */
[----:B------:R-:W-:Y:S02]  /*0ab0*/  IADD3 R8, P2, P3, R20, R8, R9 ;  /* 0x0000000814087210 */ /* 0x000fe40007b5e009 */
[----:B------:R-:W-:-:S02]  /*0ac0*/  SEL R12, R10, RZ, P1 ;  /* 0x000000ff0a0c7207 */ /* 0x000fc40000800000 */
[----:B------:R-:W-:Y:S02]  /*0ad0*/  SHF.R.U32.HI R11, RZ, 0x18, R13 ;  /* 0x00000018ff0b7819 */ /* 0x000fe4000001160d */
[----:B------:R-:W-:Y:S02]  /*0ae0*/  IADD3.X R9, R21, R22, RZ, P2, P3 ;  /* 0x0000001615097210 */ /* 0x000fe400017e64ff */
[C---:B------:R-:W-:Y:S02]  /*0af0*/  LEA R10, P2, R12.reuse, UR6, 0x2 ;  /* 0x000000060c0a7c11 */ /* 0x040fe4000f8410ff */
[----:B------:R-:W-:Y:S01]  /*0b00*/  LOP3.LUT R11, R11, 0x80, RZ, 0xc0, !PT ;  /* 0x000000800b0b7812 */ /* 0x000fe200078ec0ff */
[----:B------:R-:W-:Y:S01]  /*0b10*/  IMAD.WIDE R8, R23, 0x4, R8 ;  /* 0x0000000417087825 */ /* 0x000fe200078e0208 */
[----:B------:R-:W-:Y:S02]  /*0b20*/  LEA.HI.X R12, R12, UR7, R13, 0x2, P2 ;  /* 0x000000070c0c7c11 */ /* 0x000fe400090f140d */
[----:B------:R-:W-:Y:S01]  /*0b30*/  IADD3 R10, P2, P3, R20, R10, R11 ;  /* 0x0000000a140a7210 */ /* 0x000fe20007b5e00b */
[----:B------:R-:W-:-:S02]  /*0b40*/  IMAD.MOV.U32 R22, RZ, RZ, RZ ;  /* 0x000000ffff167224 */ /* 0x000fc400078e00ff */
[----:B------:R-:W-:Y:S01]  /*0b50*/  IMAD.WIDE R8, R28, 0x4, R8 ;  /* 0x000000041c087825 */ /* 0x000fe200078e0208 */
[----:B------:R-:W-:-:S04]  /*0b60*/  IADD3.X R11, R21, R12, RZ, P2, P3 ;  /* 0x0000000c150b7210 */ /* 0x000fc800017e64ff */
[----:B------:R1:W4:Y:S01]  /*0b70*/  @P1 LDG.E.EL R22, desc[UR4][R8.64] ;  /* 0x0000000408161981 */ /* 0x000322000c2e1900 */
[----:B------:R-:W-:Y:S01]  /*0b80*/  IMAD.WIDE R10, R23, 0x4, R10 ;  /* 0x00000004170a7825 */ /* 0x000fe200078e020a */
[----:B-1----:R-:W-:-:S03]  /*0b90*/  LOP3.LUT R9, R24, 0xfffff000, RZ, 0xc0, !PT ;  /* 0xfffff00018097812 */ /* 0x002fc600078ec0ff */
[----:B------:R-:W-:-:S04]  /*0ba0*/  IMAD.WIDE R12, R28, 0x4, R10 ;  /* 0x000000041c0c7825 */ /* 0x000fc800078e020a */
[----:B------:R-:W-:Y:S02]  /*0bb0*/  IMAD.IADD R8, R26, 0x1, -R9 ;  /* 0x000000011a087824 */ /* 0x000fe400078e0a09 */
[C---:B------:R-:W-:Y:S01]  /*0bc0*/  IMAD R28, R37.reuse, -0xc0000, R26 ;  /* 0xfff40000251c7824 */ /* 0x040fe200078e021a */
[----:B------:R-:W-:Y:S01]  /*0bd0*/  CS2R R10, SRZ ;  /* 0x00000000000a7805 */ /* 0x000fe2000001ff00 */
[C---:B------:R-:W-:Y:S01]  /*0be0*/  IMAD R26, R37.reuse, 0x80000, R8 ;  /* 0x00080000251a7824 */ /* 0x040fe200078e0208 */
[----:B------:R-:W-:Y:S01]  /*0bf0*/  CS2R R8, SRZ ;  /* 0x0000000000087805 */ /* 0x000fe2000001ff00 */
[----:B------:R-:W-:Y:S02]  /*0c00*/  IMAD R28, R37, 0x40000, R28 ;  /* 0x00040000251c7824 */ /* 0x000fe400078e021c */
[----:B0-----:R-:W-:-:S05]  /*0c10*/  IMAD.WIDE R36, R34, 0x8, R14 ;  /* 0x0000000822247825 */ /* 0x001fca00078e020e */
[----:B------:R-:W2:Y:S01]  /*0c20*/  @P0 LDG.E.EL.128 R8, desc[UR4][R36.64] ;  /* 0x0000000424080981 */ /* 0x000ea2000c2e1d00 */
[----:B------:R-:W-:-:S05]  /*0c30*/  LOP3.LUT R39, R32, 0xfffff000, RZ, 0xc0, !PT ;  /* 0xfffff00020277812 */ /* 0x000fca00078ec0ff */
[----:B------:R-:W-:Y:S02]  /*0c40*/  IMAD.IADD R32, R0, 0x1, -R39 ;  /* 0x0000000100207824 */ /* 0x000fe400078e0a27 */
[----:B------:R-:W-:Y:S02]  /*0c50*/  IMAD.MOV.U32 R24, RZ, RZ, RZ ;  /* 0x000000ffff187224 */ /* 0x000fe400078e00ff */
[----:B------:R-:W-:Y:S01]  /*0c60*/  IMAD R32, R3, 0x80000, R32 ;  /* 0x0008000003207824 */ /* 0x000fe200078e0220 */
[----:B------:R-:W-:-:S03]  /*0c70*/  ISETP.GE.AND P2, PT, R27, 0x40, PT ;  /* 0x000000401b00780c */ /* 0x000fc60003f46270 */
[----:B------:R-:W-:Y:S01]  /*0c80*/  IMAD R27, R33, 0x1000, R32 ;  /* 0x00001000211b7824 */ /* 0x000fe200078e0220 */
[----:B------:R0:W3:Y:S02]  /*0c90*/  @P1 LDG.E.EL R24, desc[UR4][R12.64] ;  /* 0x000000040c181981 */ /* 0x0000e4000c2e1900 */
[----:B0-----:R-:W-:Y:S01]  /*0ca0*/  IMAD.HI R13, R0, 0x2aaaaaab, RZ ;  /* 0x2aaaaaab000d7827 */ /* 0x001fe200078e02ff */
[----:B--2---:R-:W-:Y:S02]  /*0cb0*/  SEL R33, R9, RZ, P0 ;  /* 0x000000ff09217207 */ /* 0x004fe40000000000 */
[----:B------:R-:W-:Y:S02]  /*0cc0*/  SEL R12, R8, RZ, P0 ;  /* 0x000000ff080c7207 */ /* 0x000fe40000000000 */
[----:B------:R-:W-:Y:S02]  /*0cd0*/  SHF.R.U32.HI R9, RZ, 0x18, R33 ;  /* 0x00000018ff097819 */ /* 0x000fe40000011621 */
[----:B------:R-:W-:-:S02]  /*0ce0*/  LEA R8, P3, R12, UR6, 0x2 ;  /* 0x000000060c087c11 */ /* 0x000fc4000f8610ff */
[----:B------:R-:W-:Y:S02]  /*0cf0*/  LOP3.LUT R9, R9, 0x80, RZ, 0xc0, !PT ;  /* 0x0000008009097812 */ /* 0x000fe400078ec0ff */
[----:B------:R-:W-:Y:S02]  /*0d00*/  LEA.HI.X R12, R12, UR7, R33, 0x2, P3 ;  /* 0x000000070c0c7c11 */ /* 0x000fe400098f1421 */
[----:B------:R-:W-:-:S04]  /*0d10*/  IADD3 R8, P3, P4, R30, R8, R9 ;  /* 0x000000081e087210 */ /* 0x000fc80007c7e009 */
[----:B------:R-:W-:Y:S02]  /*0d20*/  IADD3.X R9, R31, R12, RZ, P3, P4 ;  /* 0x0000000c1f097210 */ /* 0x000fe40001fe84ff */
[----:B------:R-:W-:-:S04]  /*0d30*/  SHF.R.U32.HI R12, RZ, 0x1f, R13 ;  /* 0x0000001fff0c7819 */ /* 0x000fc8000001160d */
[----:B------:R-:W-:Y:S02]  /*0d40*/  LEA.HI.SX32 R12, R13, R12, 0xf ;  /* 0x0000000c0d0c7211 */ /* 0x000fe400078f7aff */
[----:B------:R-:W-:Y:S02]  /*0d50*/  SEL R13, R11, RZ, P0 ;  /* 0x000000ff0b0d7207 */ /* 0x000fe40000000000 */
[----:B------:R-:W-:Y:S02]  /*0d60*/  SEL R34, R10, RZ, P0 ;  /* 0x000000ff0a227207 */ /* 0x000fe40000000000 */
[----:B------:R-:W-:Y:S02]  /*0d70*/  SHF.R.U32.HI R11, RZ, 0x18, R13 ;  /* 0x00000018ff0b7819 */ /* 0x000fe4000001160d */
[----:B------:R-:W-:Y:S02]  /*0d80*/  LEA R10, P3, R34, UR6, 0x2 ;  /* 0x00000006220a7c11 */ /* 0x000fe4000f8610ff */
[----:B------:R-:W-:-:S02]  /*0d90*/  LOP3.LUT R11, R11, 0x80, RZ, 0xc0, !PT ;  /* 0x000000800b0b7812 */ /* 0x000fc400078ec0ff */
[----:B------:R-:W-:Y:S02]  /*0da0*/  LEA.HI.X R34, R34, UR7, R13, 0x2, P3 ;  /* 0x0000000722227c11 */ /* 0x000fe400098f140d */
[----:B------:R-:W-:Y:S01]  /*0db0*/  IADD3 R10, P3, P4, R30, R10, R11 ;  /* 0x0000000a1e0a7210 */ /* 0x000fe20007c7e00b */
[----:B------:R-:W-:-:S03]  /*0dc0*/  IMAD.WIDE R8, R25, 0x4, R8 ;  /* 0x0000000419087825 */ /* 0x000fc600078e0208 */
[----:B------:R-:W-:Y:S01]  /*0dd0*/  IADD3.X R11, R31, R34, RZ, P3, P4 ;  /* 0x000000221f0b7210 */ /* 0x000fe20001fe84ff */
[----:B------:R-:W-:Y:S01]  /*0de0*/  IMAD.SHL.U32 R12, R12, 0x20000, RZ ;  /* 0x000200000c0c7824 */ /* 0x000fe200078e00ff */
[----:B------:R-:W-:Y:S01]  /*0df0*/  CS2R R32, SRZ ;  /* 0x0000000000207805 */ /* 0x000fe2000001ff00 */
[----:B------:R-:W-:-:S04]  /*0e00*/  IMAD.WIDE R10, R25, 0x4, R10 ;  /* 0x00000004190a7825 */ /* 0x000fc800078e020a */
[----:B------:R-:W-:-:S04]  /*0e10*/  IMAD.WIDE R8, R12, 0x4, R8 ;  /* 0x000000040c087825 */ /* 0x000fc800078e0208 */
[----:B------:R-:W-:Y:S01]  /*0e20*/  IMAD.WIDE R38, R12, 0x4, R10 ;  /* 0x000000040c267825 */ /* 0x000fe200078e020a */
[----:B------:R0:W2:Y:S01]  /*0e30*/  @P0 LDG.E.EL R32, desc[UR4][R8.64] ;  /* 0x0000000408200981 */ /* 0x0000a2000c2e1900 */
[----:B------:R-:W-:Y:S02]  /*0e40*/  CS2R R10, SRZ ;  /* 0x00000000000a7805 */ /* 0x000fe4000001ff00 */
[----:B------:R-:W-:Y:S01]  /*0e50*/  IMAD.WIDE R34, R35, 0x8, R14 ;  /* 0x0000000823227825 */ /* 0x000fe200078e020e */
[----:B------:R-:W2:Y:S01]  /*0e60*/  @P0 LDG.E.EL R33, desc[UR4][R38.64] ;  /* 0x0000000426210981 */ /* 0x000ea2000c2e1900 */
[----:B0-----:R-:W-:-:S06]  /*0e70*/  CS2R R8, SRZ ;  /* 0x0000000000087805 */ /* 0x001fcc000001ff00 */
[----:B------:R-:W2:Y:S02]  /*0e80*/  @P0 LDG.E.EL.128 R8, desc[UR4][R34.64] ;  /* 0x0000000422080981 */ /* 0x000ea4000c2e1d00 */
[----:B--2---:R-:W-:Y:S02]  /*0e90*/  SEL R14, R8, RZ, P0 ;  /* 0x000000ff080e7207 */ /* 0x004fe40000000000 */
[----:B------:R-:W-:Y:S02]  /*0ea0*/  SEL R9, R9, RZ, P0 ;  /* 0x000000ff09097207 */ /* 0x000fe40000000000 */
[----:B------:R-:W-:-:S04]  /*0eb0*/  LEA R8, P4, R14, UR6, 0x2 ;  /* 0x000000060e087c11 */ /* 0x000fc8000f8810ff */
[--C-:B------:R-:W-:Y:S02]  /*0ec0*/  LEA.HI.X R14, R14, UR7, R9.reuse, 0x2, P4 ;  /* 0x000000070e0e7c11 */ /* 0x100fe4000a0f1409 */
[----:B------:R-:W-:Y:S02]  /*0ed0*/  SHF.R.U32.HI R9, RZ, 0x18, R9 ;  /* 0x00000018ff097819 */ /* 0x000fe40000011609 */
[----:B------:R-:W-:Y:S02]  /*0ee0*/  SEL R10, R10, RZ, P0 ;  /* 0x000000ff0a0a7207 */ /* 0x000fe40000000000 */
[----:B------:R-:W-:Y:S02]  /*0ef0*/  LOP3.LUT R9, R9, 0x80, RZ, 0xc0, !PT ;  /* 0x0000008009097812 */ /* 0x000fe400078ec0ff */
[----:B------:R-:W-:Y:S02]  /*0f00*/  SEL R13, R11, RZ, P0 ;  /* 0x000000ff0b0d7207 */ /* 0x000fe40000000000 */
[----:B------:R-:W-:-:S02]  /*0f10*/  LEA R11, P6, R10, UR6, 0x2 ;  /* 0x000000060a0b7c11 */ /* 0x000fc4000f8c10ff */
[----:B------:R-:W-:Y:S02]  /*0f20*/  IADD3 R8, P4, P5, R30, R8, R9 ;  /* 0x000000081e087210 */ /* 0x000fe40007d9e009 */
[--C-:B------:R-:W-:Y:S02]  /*0f30*/  LEA.HI.X R10, R10, UR7, R13.reuse, 0x2, P6 ;  /* 0x000000070a0a7c11 */ /* 0x100fe4000b0f140d */
[----:B------:R-:W-:Y:S02]  /*0f40*/  SHF.R.U32.HI R13, RZ, 0x18, R13 ;  /* 0x00000018ff0d7819 */ /* 0x000fe4000001160d */
[----:B------:R-:W-:Y:S02]  /*0f50*/  IADD3.X R9, R31, R14, RZ, P4, P5 ;  /* 0x0000000e1f097210 */ /* 0x000fe400027ea4ff */
[----:B------:R-:W-:Y:S01]  /*0f60*/  LOP3.LUT R13, R13, 0x80, RZ, 0xc0, !PT ;  /* 0x000000800d0d7812 */ /* 0x000fe200078ec0ff */
[----:B------:R-:W-:-:S03]  /*0f70*/  IMAD.WIDE R8, R25, 0x4, R8 ;  /* 0x0000000419087825 */ /* 0x000fc600078e0208 */
[----:B------:R-:W-:-:S04]  /*0f80*/  IADD3 R30, P4, P5, R30, R11, R13 ;  /* 0x0000000b1e1e7210 */ /* 0x000fc80007d9e00d */
[----:B------:R-:W-:Y:S01]  /*0f90*/  IADD3.X R31, R31, R10, RZ, P4, P5 ;  /* 0x0000000a1f1f7210 */ /* 0x000fe200027ea4ff */
[----:B------:R-:W-:Y:S01]  /*0fa0*/  IMAD.WIDE R14, R12, 0x4, R8 ;  /* 0x000000040c0e7825 */ /* 0x000fe200078e0208 */
[----:B------:R-:W-:Y:S02]  /*0fb0*/  CS2R R8, SRZ ;  /* 0x0000000000087805 */ /* 0x000fe4000001ff00 */
[----:B------:R-:W-:-:S06]  /*0fc0*/  CS2R R10, SRZ ;  /* 0x00000000000a7805 */ /* 0x000fcc000001ff00 */
[----:B------:R0:W2:Y:S01]  /*0fd0*/  @P1 LDG.E.EL.128 R8, desc[UR4][R36.64] ;  /* 0x0000000424081981 */ /* 0x0000a2000c2e1d00 */
[----:B------:R-:W-:Y:S01]  /*0fe0*/  ISETP.GE.AND P3, PT, R29, 0x40, PT ;  /* 0x000000401d00780c */ /* 0x000fe20003f66270 */
[----:B------:R-:W-:-:S06]  /*0ff0*/  IMAD.MOV.U32 R29, RZ, RZ, RZ ;  /* 0x000000ffff1d7224 */ /* 0x000fcc00078e00ff */
[----:B------:R1:W3:Y:S01]  /*1000*/  @P0 LDG.E.EL R29, desc[UR4][R14.64] ;  /* 0x000000040e1d0981 */ /* 0x0002e2000c2e1900 */
[----:B0-----:R-:W-:-:S04]  /*1010*/  IMAD.WIDE R36, R25, 0x4, R30 ;  /* 0x0000000419247825 */ /* 0x001fc800078e021e */
[----:B------:R-:W-:Y:S01]  /*1020*/  IMAD.WIDE R36, R12, 0x4, R36 ;  /* 0x000000040c247825 */ /* 0x000fe200078e0224 */
[----:B--2---:R-:W-:Y:S02]  /*1030*/  SEL R38, R8, RZ, P1 ;  /* 0x000000ff08267207 */ /* 0x004fe40000800000 */
[----:B------:R-:W-:Y:S02]  /*1040*/  SEL R13, R9, RZ, P1 ;  /* 0x000000ff090d7207 */ /* 0x000fe40000800000 */
[C---:B------:R-:W-:Y:S02]  /*1050*/  LEA R9, P4, R38.reuse, UR6, 0x2 ;  /* 0x0000000626097c11 */ /* 0x040fe4000f8810ff */
[--C-:B------:R-:W-:Y:S02]  /*1060*/  SHF.R.U32.HI R8, RZ, 0x18, R13.reuse ;  /* 0x00000018ff087819 */ /* 0x100fe4000001160d */
[----:B------:R-:W-:Y:S01]  /*1070*/  LEA.HI.X R38, R38, UR7, R13, 0x2, P4 ;  /* 0x0000000726267c11 */ /* 0x000fe2000a0f140d */
[----:B------:R-:W-:-:S04]  /*1080*/  VIADD R13, R0, 0x200 ;  /* 0x00000200000d7836 */ /* 0x000fc80000000000 */
[----:B------:R-:W-:-:S05]  /*1090*/  IMAD.HI R13, R13, 0x2aaaaaab, RZ ;  /* 0x2aaaaaab0d0d7827 */ /* 0x000fca00078e02ff */
[----:B-1----:R-:W-:-:S04]  /*10a0*/  SHF.R.U32.HI R14, RZ, 0x1f, R13 ;  /* 0x0000001fff0e7819 */ /* 0x002fc8000001160d */
[----:B------:R-:W-:Y:S02]  /*10b0*/  LEA.HI.SX32 R14, R13, R14, 0xf ;  /* 0x0000000e0d0e7211 */ /* 0x000fe400078f7aff */
[----:B------:R-:W-:-:S03]  /*10c0*/  CS2R R12, SRZ ;  /* 0x00000000000c7805 */ /* 0x000fc6000001ff00 */
[----:B------:R-:W-:Y:S01]  /*10d0*/  IMAD.SHL.U32 R31, R14, 0x20000, RZ ;  /* 0x000200000e1f7824 */ /* 0x000fe200078e00ff */
[----:B------:R-:W-:-:S06]  /*10e0*/  CS2R R14, SRZ ;  /* 0x00000000000e7805 */ /* 0x000fcc000001ff00 */
[----:B------:R-:W2:Y:S01]  /*10f0*/  @P1 LDG.E.EL.128 R12, desc[UR4][R34.64] ;  /* 0x00000004220c1981 */ /* 0x000ea2000c2e1d00 */
[----:B------:R-:W-:-:S04]  /*1100*/  LOP3.LUT R8, R8, 0x80, RZ, 0xc0, !PT ;  /* 0x0000008008087812 */ /* 0x000fc800078ec0ff */
[----:B------:R-:W-:-:S04]  /*1110*/  IADD3 R8, P4, P5, R20, R9, R8 ;  /* 0x0000000914087210 */ /* 0x000fc80007d9e008 */
[----:B------:R-:W-:Y:S02]  /*1120*/  IADD3.X R9, R21, R38, RZ, P4, P5 ;  /* 0x0000002615097210 */ /* 0x000fe400027ea4ff */
[----:B------:R-:W-:Y:S02]  /*1130*/  SEL R38, R10, RZ, P1 ;  /* 0x000000ff0a267207 */ /* 0x000fe40000800000 */
[----:B------:R-:W-:Y:S01]  /*1140*/  SEL R11, R11, RZ, P1 ;  /* 0x000000ff0b0b7207 */ /* 0x000fe20000800000 */
[----:B------:R-:W-:Y:S01]  /*1150*/  IMAD.WIDE R8, R23, 0x4, R8 ;  /* 0x0000000417087825 */ /* 0x000fe200078e0208 */
[----:B------:R-:W-:-:S03]  /*1160*/  LEA R10, P4, R38, UR6, 0x2 ;  /* 0x00000006260a7c11 */ /* 0x000fc6000f8810ff */
[----:B------:R-:W-:Y:S01]  /*1170*/  IMAD.MOV.U32 R25, RZ, RZ, RZ ;  /* 0x000000ffff197224 */ /* 0x000fe200078e00ff */
[----:B------:R-:W-:Y:S01]  /*1180*/  LEA.HI.X R38, R38, UR7, R11, 0x2, P4 ;  /* 0x0000000726267c11 */ /* 0x000fe2000a0f140b */
[----:B------:R-:W-:Y:S01]  /*1190*/  IMAD.WIDE R8, R31, 0x4, R8 ;  /* 0x000000041f087825 */ /* 0x000fe200078e0208 */
[----:B------:R-:W-:-:S04]  /*11a0*/  SHF.R.U32.HI R11, RZ, 0x18, R11 ;  /* 0x00000018ff0b7819 */ /* 0x000fc8000001160b */
[----:B------:R-:W-:Y:S01]  /*11b0*/  LOP3.LUT R11, R11, 0x80, RZ, 0xc0, !PT ;  /* 0x000000800b0b7812 */ /* 0x000fe200078ec0ff */
[----:B------:R-:W3:Y:S03]  /*11c0*/  @P1 LDG.E.EL R25, desc[UR4][R8.64] ;  /* 0x0000000408191981 */ /* 0x000ee6000c2e1900 */
[----:B------:R-:W-:Y:S01]  /*11d0*/  IADD3 R10, P4, P5, R20, R10, R11 ;  /* 0x0000000a140a7210 */ /* 0x000fe20007d9e00b */
[----:B------:R-:W-:-:S06]  /*11e0*/  IMAD.MOV.U32 R30, RZ, RZ, RZ ;  /* 0x000000ffff1e7224 */ /* 0x000fcc00078e00ff */
[----:B------:R0:W3:Y:S02]  /*11f0*/  @P0 LDG.E.EL R30, desc[UR4][R36.64] ;  /* 0x00000004241e0981 */ /* 0x0000e4000c2e1900 */
[----:B0-----:R-:W0:Y:S01]  /*1200*/  LDC.64 R36, c[0x0][0x240] ;  /* 0x00009000ff247b82 */ /* 0x001e220000000a00 */
[----:B------:R-:W-:Y:S02]  /*1210*/  LEA.HI R17, R17, R17, RZ, 0x6 ;  /* 0x0000001111117211 */ /* 0x000fe400078f30ff */
[----:B--2---:R-:W-:Y:S02]  /*1220*/  SEL R8, R13, RZ, P1 ;  /* 0x000000ff0d087207 */ /* 0x004fe40000800000 */
[----:B------:R-:W-:Y:S02]  /*1230*/  SEL R11, R12, RZ, P1 ;  /* 0x000000ff0c0b7207 */ /* 0x000fe40000800000 */
[----:B------:R-:W-:Y:S02]  /*1240*/  SHF.R.U32.HI R9, RZ, 0x18, R8 ;  /* 0x00000018ff097819 */ /* 0x000fe40000011608 */
[----:B------:R-:W-:-:S02]  /*1250*/  LEA R13, P6, R11, UR6, 0x2 ;  /* 0x000000060b0d7c11 */ /* 0x000fc4000f8c10ff */
[----:B------:R-:W-:Y:S02]  /*1260*/  LOP3.LUT R9, R9, 0x80, RZ, 0xc0, !PT ;  /* 0x0000008009097812 */ /* 0x000fe400078ec0ff */
[----:B------:R-:W-:Y:S02]  /*1270*/  SEL R12, R14, RZ, P1 ;  /* 0x000000ff0e0c7207 */ /* 0x000fe40000800000 */
[----:B------:R-:W-:Y:S02]  /*1280*/  SEL R15, R15, RZ, P1 ;  /* 0x000000ff0f0f7207 */ /* 0x000fe40000800000 */
[----:B------:R-:W-:Y:S02]  /*1290*/  LEA.HI.X R14, R11, UR7, R8, 0x2, P6 ;  /* 0x000000070b0e7c11 */ /* 0x000fe4000b0f1408 */
[----:B------:R-:W-:Y:S02]  /*12a0*/  IADD3.X R11, R21, R38, RZ, P4, P5 ;  /* 0x00000026150b7210 */ /* 0x000fe400027ea4ff */
[----:B------:R-:W-:-:S02]  /*12b0*/  IADD3 R8, P5, P6, R20, R13, R9 ;  /* 0x0000000d14087210 */ /* 0x000fc40007ebe009 */
[----:B------:R-:W-:Y:S02]  /*12c0*/  SHF.R.U32.HI R13, RZ, 0x18, R15 ;  /* 0x00000018ff0d7819 */ /* 0x000fe4000001160f */
[----:B------:R-:W-:Y:S02]  /*12d0*/  LEA R34, P4, R12, UR6, 0x2 ;  /* 0x000000060c227c11 */ /* 0x000fe4000f8810ff */
[----:B------:R-:W-:Y:S02]  /*12e0*/  LOP3.LUT R13, R13, 0x80, RZ, 0xc0, !PT ;  /* 0x000000800d0d7812 */ /* 0x000fe400078ec0ff */
[----:B------:R-:W-:Y:S02]  /*12f0*/  IADD3.X R9, R21, R14, RZ, P5, P6 ;  /* 0x0000000e15097210 */ /* 0x000fe40002fec4ff */
[----:B------:R-:W-:Y:S02]  /*1300*/  IADD3 R20, P5, P6, R20, R34, R13 ;  /* 0x0000002214147210 */ /* 0x000fe40007ebe00d */
[----:B------:R-:W-:Y:S01]  /*1310*/  SHF.R.S32.HI R13, RZ, 0x1f, R0 ;  /* 0x0000001fff0d7819 */ /* 0x000fe20000011400 */
[----:B------:R-:W-:-:S03]  /*1320*/  IMAD.WIDE R10, R23, 0x4, R10 ;  /* 0x00000004170a7825 */ /* 0x000fc600078e020a */
[----:B------:R-:W-:Y:S02]  /*1330*/  LEA.HI R14, R13, R0, RZ, 0x6 ;  /* 0x000000000d0e7211 */ /* 0x000fe400078f30ff */
[----:B------:R-:W-:Y:S01]  /*1340*/  LEA.HI.X R12, R12, UR7, R15, 0x2, P4 ;  /* 0x000000070c0c7c11 */ /* 0x000fe2000a0f140f */
[----:B------:R-:W-:Y:S01]  /*1350*/  IMAD.WIDE R8, R23, 0x4, R8 ;  /* 0x0000000417087825 */ /* 0x000fe200078e0208 */
[----:B------:R-:W-:Y:S02]  /*1360*/  LOP3.LUT R15, R14, 0xffffffc0, RZ, 0xc0, !PT ;  /* 0xffffffc00e0f7812 */ /* 0x000fe400078ec0ff */
[----:B------:R-:W-:Y:S01]  /*1370*/  CS2R R34, SRZ ;  /* 0x0000000000227805 */ /* 0x000fe2000001ff00 */
[----:B------:R-:W-:Y:S01]  /*1380*/  IMAD.WIDE R10, R31, 0x4, R10 ;  /* 0x000000041f0a7825 */ /* 0x000fe200078e020a */
[----:B------:R-:W-:-:S03]  /*1390*/  IADD3.X R21, R21, R12, RZ, P5, P6 ;  /* 0x0000000c15157210 */ /* 0x000fc60002fec4ff */
[----:B------:R-:W-:Y:S01]  /*13a0*/  IMAD.IADD R15, R0, 0x1, -R15 ;  /* 0x00000001000f7824 */ /* 0x000fe200078e0a0f */
[----:B------:R1:W2:Y:S01]  /*13b0*/  @P1 LDG.E.EL R35, desc[UR4][R10.64] ;  /* 0x000000040a231981 */ /* 0x0002a2000c2e1900 */
[----:B------:R-:W-:Y:S01]  /*13c0*/  IMAD.WIDE R12, R31, 0x4, R8 ;  /* 0x000000041f0c7825 */ /* 0x000fe200078e0208 */
[----:B------:R-:W-:-:S03]  /*13d0*/  CS2R R8, SRZ ;  /* 0x0000000000087805 */ /* 0x000fc6000001ff00 */
[----:B0-----:R-:W-:Y:S01]  /*13e0*/  IMAD.WIDE R36, R15, 0x4, R36 ;  /* 0x000000040f247825 */ /* 0x001fe200078e0224 */
[----:B------:R0:W2:Y:S01]  /*13f0*/  @P1 LDG.E.EL R34, desc[UR4][R12.64] ;  /* 0x000000040c221981 */ /* 0x0000a2000c2e1900 */
[----:B-1----:R-:W-:-:S06]  /*1400*/  CS2R R10, SRZ ;  /* 0x00000000000a7805 */ /* 0x002fcc000001ff00 */
[----:B------:R-:W2:Y:S01]  /*1410*/  @P0 LDG.E.EL.128 R8, desc[UR4][R36.64] ;  /* 0x0000000424080981 */ /* 0x000ea2000c2e1d00 */
[----:B------:R-:W-:-:S04]  /*1420*/  IMAD.WIDE R20, R23, 0x4, R20 ;  /* 0x0000000417147825 */ /* 0x000fc800078e0214 */
[----:B------:R-:W-:Y:S01]  /*1430*/  IMAD.WIDE R38, R31, 0x4, R20 ;  /* 0x000000041f267825 */ /* 0x000fe200078e0214 */
[----:B------:R-:W-:Y:S02]  /*1440*/  SHF.R.S32.HI R31, RZ, 0x6, R14 ;  /* 0x00000006ff1f7819 */ /* 0x000fe4000001140e */
[----:B------:R-:W-:Y:S02]  /*1450*/  LOP3.LUT R14, R17, 0xffffffc0, RZ, 0xc0, !PT ;  /* 0xffffffc0110e7812 */ /* 0x000fe400078ec0ff */
[----:B0-----:R-:W-:-:S03]  /*1460*/  CS2R R12, SRZ ;  /* 0x00000000000c7805 */ /* 0x001fc6000001ff00 */
[----:B------:R-:W-:Y:S01]  /*1470*/  IMAD.IADD R31, R31, 0x1, -R14 ;  /* 0x000000011f1f7824 */ /* 0x000fe200078e0a0e */
[----:B------:R-:W-:-:S06]  /*1480*/  CS2R R14, SRZ ;  /* 0x00000000000e7805 */ /* 0x000fcc000001ff00 */
[----:B------:R-:W5:Y:S01]  /*1490*/  @P1 LDG.E.EL.128 R12, desc[UR4][R36.64] ;  /* 0x00000004240c1981 */ /* 0x000f62000c2e1d00 */
[----:B------:R-:W-:Y:S02]  /*14a0*/  SEL R4, R4, RZ, P0 ;  /* 0x000000ff04047207 */ /* 0x000fe40000000000 */
[----:B------:R-:W-:Y:S02]  /*14b0*/  SEL R17, R32, RZ, P0 ;  /* 0x000000ff20117207 */ /* 0x000fe40000000000 */
[----:B---3--:R-:W-:-:S03]  /*14c0*/  SEL R5, R5, RZ, P0 ;  /* 0x000000ff05057207 */ /* 0x008fc60000000000 */
[----:B------:R-:W-:Y:S01]  /*14d0*/  FADD R17, -R4, R17 ;  /* 0x0000001104117221 */ /* 0x000fe20000000100 */
[----:B------:R-:W-:Y:S01]  /*14e0*/  IMAD R7, R7, 0x1000, R26 ;  /* 0x0000100007077824 */ /* 0x000fe200078e021a */
[----:B------:R-:W-:Y:S02]  /*14f0*/  SEL R26, R29, RZ, P0 ;  /* 0x000000ff1d1a7207 */ /* 0x000fe40000000000 */
[----:B------:R-:W-:Y:S02]  /*1500*/  SEL R19, R19, RZ, P0 ;  /* 0x000000ff13137207 */ /* 0x000fe40000000000 */
[----:B------:R-:W-:Y:S02]  /*1510*/  SEL R18, R18, RZ, P0 ;  /* 0x000000ff12127207 */ /* 0x000fe40000000000 */
[----:B------:R-:W-:Y:S01]  /*1520*/  SEL R29, R30, RZ, P0 ;  /* 0x000000ff1e1d7207 */ /* 0x000fe20000000000 */
[----:B------:R-:W-:-:S04]  /*1530*/  FADD R26, -R19, R26 ;  /* 0x0000001a131a7221 */ /* 0x000fc80000000100 */
[----:B------:R-:W-:Y:S01]  /*1540*/  FADD R29, -R18, R29 ;  /* 0x0000001d121d7221 */ /* 0x000fe20000000100 */
[----:B------:R-:W-:Y:S02]  /*1550*/  SEL R16, R16, RZ, P1 ;  /* 0x000000ff10107207 */ /* 0x000fe40000800000 */
[----:B----4-:R-:W-:Y:S01]  /*1560*/  SEL R22, R22, RZ, P1 ;  /* 0x000000ff16167207 */ /* 0x010fe20000800000 */
[----:B------:R-:W-:-:S06]  /*1570*/  IMAD.MOV.U32 R20, RZ, RZ, RZ ;  /* 0x000000ffff147224 */ /* 0x000fcc00078e00ff */
[----:B------:R0:W3:Y:S01]  /*1580*/  @P1 LDG.E.EL R20, desc[UR4][R38.64] ;  /* 0x0000000426141981 */ /* 0x0000e2000c2e1900 */
[----:B--2---:R-:W-:Y:S02]  /*1590*/  SEL R21, R8, RZ, P0 ;  /* 0x000000ff08157207 */ /* 0x004fe40000000000 */
[----:B------:R-:W-:Y:S02]  /*15a0*/  SEL R8, R33, RZ, P0 ;  /* 0x000000ff21087207 */ /* 0x000fe40000000000 */
[----:B------:R-:W-:Y:S01]  /*15b0*/  SEL R23, R9, RZ, P0 ;  /* 0x000000ff09177207 */ /* 0x000fe20000000000 */
[----:B------:R-:W-:Y:S02]  /*15c0*/  FFMA R17, R17, R21, R4 ;  /* 0x0000001511117223 */ /* 0x000fe40000000004 */
[----:B------:R-:W-:Y:S02]  /*15d0*/  FADD R4, -R5, R8 ;  /* 0x0000000805047221 */ /* 0x000fe40000000100 */
[----:B------:R-:W1:Y:S02]  /*15e0*/  LDC.64 R8, c[0x0][0x248] ;  /* 0x00009200ff087b82 */ /* 0x000e640000000a00 */
[----:B------:R-:W-:Y:S01]  /*15f0*/  FFMA R23, R4, R23, R5 ;  /* 0x0000001704177223 */ /* 0x000fe20000000005 */
[----:B------:R-:W-:-:S02]  /*1600*/  SEL R10, R10, RZ, P0 ;  /* 0x000000ff0a0a7207 */ /* 0x000fc40000000000 */
[----:B------:R-:W-:-:S03]  /*1610*/  SEL R11, R11, RZ, P0 ;  /* 0x000000ff0b0b7207 */ /* 0x000fc60000000000 */
[----:B------:R-:W2:Y:S01]  /*1620*/  LDC.64 R4, c[0x0][0x218] ;  /* 0x00008600ff047b82 */ /* 0x000ea20000000a00 */
[----:B------:R-:W-:Y:S01]  /*1630*/  FFMA R21, R26, R10, R19 ;  /* 0x0000000a1a157223 */ /* 0x000fe20000000013 */
[----:B------:R-:W-:Y:S01]  /*1640*/  FFMA R32, R29, R11, R18 ;  /* 0x0000000b1d207223 */ /* 0x000fe20000000012 */
[----:B-----5:R-:W-:Y:S02]  /*1650*/  SEL R19, R6, RZ, P1 ;  /* 0x000000ff06137207 */ /* 0x020fe40000800000 */
[----:B------:R-:W-:Y:S02]  /*1660*/  SEL R6, R25, RZ, P1 ;  /* 0x000000ff19067207 */ /* 0x000fe40000800000 */
[----:B------:R-:W-:Y:S02]  /*1670*/  SEL R35, R35, RZ, P1 ;  /* 0x000000ff23237207 */ /* 0x000fe40000800000 */
[----:B------:R-:W-:Y:S01]  /*1680*/  SEL R33, R34, RZ, P1 ;  /* 0x000000ff22217207 */ /* 0x000fe20000800000 */
[----:B-1----:R-:W-:-:S02]  /*1690*/  IMAD.WIDE R10, R31, 0x4, R8 ;  /* 0x000000041f0a7825 */ /* 0x002fc400078e0208 */
[----:B------:R-:W1:Y:S01]  /*16a0*/  LDC.64 R30, c[0x0][0x210] ;  /* 0x00008400ff1e7b82 */ /* 0x000e620000000a00 */
[----:B------:R-:W-:Y:S01]  /*16b0*/  SEL R12, R12, RZ, P1 ;  /* 0x000000ff0c0c7207 */ /* 0x000fe20000800000 */
[----:B------:R-:W-:Y:S01]  /*16c0*/  FADD R6, -R19, R6 ;  /* 0x0000000613067221 */ /* 0x000fe20000000100 */
[----:B------:R-:W-:Y:S01]  /*16d0*/  SEL R13, R13, RZ, P1 ;  /* 0x000000ff0d0d7207 */ /* 0x000fe20000800000 */
[----:B------:R-:W-:Y:S01]  /*16e0*/  FADD R35, -R16, R35 ;  /* 0x0000002310237221 */ /* 0x000fe20000000100 */
[----:B------:R-:W-:Y:S01]  /*16f0*/  SEL R25, R14, RZ, P1 ;  /* 0x000000ff0e197207 */ /* 0x000fe20000800000 */
[----:B------:R-:W-:Y:S01]  /*1700*/  FADD R33, -R22, R33 ;  /* 0x0000002116217221 */ /* 0x000fe20000000100 */
[----:B------:R-:W-:Y:S01]  /*1710*/  FFMA R12, R6, R12, R19 ;  /* 0x0000000c060c7223 */ /* 0x000fe20000000013 */
[----:B------:R-:W-:Y:S01]  /*1720*/  FFMA R14, R35, R13, R16 ;  /* 0x0000000d230e7223 */ /* 0x000fe20000000010 */
[----:B--2---:R-:W-:-:S04]  /*1730*/  IMAD.WIDE R18, R27, 0x4, R4 ;  /* 0x000000041b127825 */ /* 0x004fc800078e0204 */
[----:B------:R-:W-:Y:S01]  /*1740*/  FFMA R13, R33, R25, R22 ;  /* 0x00000019210d7223 */ /* 0x000fe20000000016 */
[----:B------:R-:W-:Y:S01]  /*1750*/  CS2R R34, SRZ ;  /* 0x0000000000227805 */ /* 0x000fe2000001ff00 */
[----:B------:R-:W-:Y:S01]  /*1760*/  IMAD.WIDE R36, R7, 0x4, R4 ;  /* 0x0000000407247825 */ /* 0x000fe200078e0204 */
[----:B------:R-:W-:Y:S02]  /*1770*/  CS2R R4, SRZ ;  /* 0x0000000000047805 */ /* 0x000fe4000001ff00 */
[----:B------:R-:W-:Y:S01]  /*1780*/  CS2R R6, SRZ ;  /* 0x0000000000067805 */ /* 0x000fe2000001ff00 */
[----:B0-----:R-:W-:Y:S01]  /*1790*/  IMAD.WIDE R38, R2, 0x4, R8 ;  /* 0x0000000402267825 */ /* 0x001fe200078e0208 */
[----:B------:R-:W2:Y:S03]  /*17a0*/  @P0 LDG.E.EL R35, desc[UR4][R10.64] ;  /* 0x000000040a230981 */ /* 0x000ea6000c2e1900 */
[----:B------:R-:W-:Y:S01]  /*17b0*/  IMAD.MOV.U32 R16, RZ, RZ, RZ ;  /* 0x000000ffff107224 */ /* 0x000fe200078e00ff */
[----:B------:R-:W4:Y:S01]  /*17c0*/  @P0 LDG.E.128 R4, desc[UR4][R18.64] ;  /* 0x0000000412040981 */ /* 0x000f22000c1e1d00 */
[----:B------:R-:W-:-:S02]  /*17d0*/  IMAD.MOV.U32 R33, RZ, RZ, RZ ;  /* 0x000000ffff217224 */ /* 0x000fc400078e00ff */
[C---:B------:R-:W-:Y:S01]  /*17e0*/  IMAD R8, R3.reuse, -0xc0000, R0 ;  /* 0xfff4000003087824 */ /* 0x040fe200078e0200 */
[----:B------:R-:W5:Y:S01]  /*17f0*/  @P0 LDG.E.EL R34, desc[UR4][R10.64] ;  /* 0x000000040a220981 */ /* 0x000f62000c2e1900 */
[----:B------:R-:W-:Y:S02]  /*1800*/  IMAD.MOV.U32 R26, RZ, RZ, RZ ;  /* 0x000000ffff1a7224 */ /* 0x000fe400078e00ff */
[----:B------:R-:W-:Y:S01]  /*1810*/  IMAD.MOV.U32 R25, RZ, RZ, RZ ;  /* 0x000000ffff197224 */ /* 0x000fe200078e00ff */
[----:B------:R-:W2:Y:S01]  /*1820*/  @P0 LDG.E.EL R16, desc[UR4][R10.64] ;  /* 0x000000040a100981 */ /* 0x000ea2000c2e1900 */
[----:B------:R-:W-:Y:S02]  /*1830*/  IMAD.MOV.U32 R22, RZ, RZ, RZ ;  /* 0x000000ffff167224 */ /* 0x000fe400078e00ff */
[----:B------:R-:W-:Y:S01]  /*1840*/  IMAD.MOV.U32 R2, RZ, RZ, RZ ;  /* 0x000000ffff027224 */ /* 0x000fe200078e00ff */
[----:B------:R0:W3:Y:S01]  /*1850*/  @P0 LDG.E.EL R33, desc[UR4][R10.64] ;  /* 0x000000040a210981 */ /* 0x0000e2000c2e1900 */
[----:B------:R-:W-:Y:S01]  /*1860*/  IMAD R3, R3, 0x40000, R8 ;  /* 0x0004000003037824 */ /* 0x000fe200078e0208 */
[----:B------:R-:W-:-:S02]  /*1870*/  CS2R R8, SRZ ;  /* 0x0000000000087805 */ /* 0x000fc4000001ff00 */
[----:B------:R-:W3:Y:S04]  /*1880*/  @P1 LDG.E.EL R26, desc[UR4][R38.64] ;  /* 0x00000004261a1981 */ /* 0x000ee8000c2e1900 */
[----:B------:R-:W3:Y:S01]  /*1890*/  @P1 LDG.E.EL R25, desc[UR4][R38.64] ;  /* 0x0000000426191981 */ /* 0x000ee2000c2e1900 */
[----:B0-----:R-:W-:-:S03]  /*18a0*/  CS2R R10, SRZ ;  /* 0x00000000000a7805 */ /* 0x001fc6000001ff00 */
[----:B------:R-:W3:Y:S04]  /*18b0*/  @P1 LDG.E.EL R22, desc[UR4][R38.64] ;  /* 0x0000000426161981 */ /* 0x000ee8000c2e1900 */
[----:B------:R1:W3:Y:S02]  /*18c0*/  @P1 LDG.E.EL R2, desc[UR4][R38.64] ;  /* 0x0000000426021981 */ /* 0x0002e4000c2e1900 */
[----:B-1----:R-:W-:-:S05]  /*18d0*/  IMAD.WIDE R38, R3, 0x4, R30 ;  /* 0x0000000403267825 */ /* 0x002fca00078e021e */
[----:B------:R0:W3:Y:S01]  /*18e0*/  @!P2 LDG.E.128 R8, desc[UR4][R38.64] ;  /* 0x000000042608a981 */ /* 0x0000e2000c1e1d00 */
[----:B------:R-:W-:Y:S01]  /*18f0*/  CS2R R18, SRZ ;  /* 0x0000000000127805 */ /* 0x000fe2000001ff00 */
[----:B------:R-:W-:Y:S01]  /*1900*/  IMAD.WIDE R40, R28, 0x4, R30 ;  /* 0x000000041c287825 */ /* 0x000fe200078e021e */
[----:B------:R-:W-:-:S03]  /*1910*/  CS2R R30, SRZ ;  /* 0x00000000001e7805 */ /* 0x000fc6000001ff00 */
[----:B------:R-:W-:Y:S02]  /*1920*/  IMAD.MOV.U32 R28, RZ, RZ, RZ ;  /* 0x000000ffff1c7224 */ /* 0x000fe400078e00ff */
[----:B------:R-:W-:Y:S01]  /*1930*/  IMAD.MOV.U32 R29, RZ, RZ, RZ ;  /* 0x000000ffff1d7224 */ /* 0x000fe200078e00ff */
[----:B0-----:R-:W0:Y:S05]  /*1940*/  LDC.64 R38, c[0x0][0x250] ;  /* 0x00009400ff267b82 */ /* 0x001e2a0000000a00 */
[----:B------:R-:W5:Y:S01]  /*1950*/  @!P3 LDG.E.128 R28, desc[UR4][R40.64] ;  /* 0x00000004281cb981 */ /* 0x000f62000c1e1d00 */
[----:B----4-:R-:W-:-:S05]  /*1960*/  SEL R4, R4, RZ, P0 ;  /* 0x000000ff04047207 */ /* 0x010fca0000000000 */
[----:B------:R-:W-:Y:S01]  /*1970*/  FADD R17, -R4, R17 ;  /* 0x0000001104117221 */ /* 0x000fe20000000100 */
[----:B--2---:R-:W-:Y:S02]  /*1980*/  SEL R16, R16, RZ, P0 ;  /* 0x000000ff10107207 */ /* 0x004fe40000000000 */
[----:B---3--:R-:W-:-:S03]  /*1990*/  SEL R8, R8, RZ, !P2 ;  /* 0x000000ff08087207 */ /* 0x008fc60005000000 */
[----:B------:R-:W-:Y:S01]  /*19a0*/  @P2 FFMA R8, R17, R16, R4 ;  /* 0x0000001011082223 */ /* 0x000fe20000000004 */
[----:B------:R-:W-:-:S06]  /*19b0*/  CS2R R16, SRZ ;  /* 0x0000000000107805 */ /* 0x000fcc000001ff00 */
[----:B------:R-:W2:Y:S01]  /*19c0*/  @P1 LDG.E.128 R16, desc[UR4][R36.64] ;  /* 0x0000000424101981 */ /* 0x000ea2000c1e1d00 */
[----:B------:R-:W-:Y:S02]  /*19d0*/  SEL R24, R24, RZ, P1 ;  /* 0x000000ff18187207 */ /* 0x000fe40000800000 */
[----:B------:R-:W-:Y:S02]  /*19e0*/  SEL R20, R20, RZ, P1 ;  /* 0x000000ff14147207 */ /* 0x000fe40000800000 */
[----:B------:R-:W-:Y:S01]  /*19f0*/  SEL R7, R7, RZ, P0 ;  /* 0x000000ff07077207 */ /* 0x000fe20000000000 */
[----:B0-----:R-:W-:Y:S01]  /*1a00*/  IMAD.WIDE R38, R0, 0x4, R38 ;  /* 0x0000000400267825 */ /* 0x001fe200078e0226 */
[----:B------:R-:W-:-:S03]  /*1a10*/  SEL R3, R15, RZ, P1 ;  /* 0x000000ff0f037207 */ /* 0x000fc60000800000 */
[----:B------:R-:W-:Y:S01]  /*1a20*/  FADD R15, -R24, R20 ;  /* 0x00000014180f7221 */ /* 0x000fe20000000100 */
[----:B------:R-:W-:Y:S01]  /*1a30*/  SEL R0, R5, RZ, P0 ;  /* 0x000000ff05007207 */ /* 0x000fe20000000000 */
[----:B------:R-:W-:Y:S01]  /*1a40*/  FADD R32, -R7, R32 ;  /* 0x0000002007207221 */ /* 0x000fe20000000100 */
[----:B------:R-:W-:Y:S01]  /*1a50*/  SEL R4, R33, RZ, P0 ;  /* 0x000000ff21047207 */ /* 0x000fe20000000000 */
[----:B------:R-:W-:Y:S01]  /*1a60*/  FFMA R3, R15, R3, R24 ;  /* 0x000000030f037223 */ /* 0x000fe20000000018 */
[----:B------:R-:W-:Y:S02]  /*1a70*/  SEL R6, R6, RZ, P0 ;  /* 0x000000ff06067207 */ /* 0x000fe40000000000 */
[----:B------:R-:W-:Y:S01]  /*1a80*/  SEL R11, R11, RZ, !P2 ;  /* 0x000000ff0b0b7207 */ /* 0x000fe20005000000 */
[----:B------:R-:W-:Y:S01]  /*1a90*/  @P2 FFMA R11, R32, R4, R7 ;  /* 0x00000004200b2223 */ /* 0x000fe20000000007 */
[----:B------:R-:W-:Y:S01]  /*1aa0*/  SEL R35, R35, RZ, P0 ;  /* 0x000000ff23237207 */ /* 0x000fe20000000000 */
[----:B------:R-:W-:Y:S01]  /*1ab0*/  FADD R23, -R0, R23 ;  /* 0x0000001700177221 */ /* 0x000fe20000000100 */
[----:B-----5:R-:W-:Y:S01]  /*1ac0*/  SEL R15, R34, RZ, P0 ;  /* 0x000000ff220f7207 */ /* 0x020fe20000000000 */
[----:B------:R-:W-:Y:S01]  /*1ad0*/  FADD R21, -R6, R21 ;  /* 0x0000001506157221 */ /* 0x000fe20000000100 */
[----:B------:R-:W-:-:S02]  /*1ae0*/  SEL R26, R26, RZ, P1 ;  /* 0x000000ff1a1a7207 */ /* 0x000fc40000800000 */
[----:B------:R-:W-:Y:S02]  /*1af0*/  SEL R25, R25, RZ, P1 ;  /* 0x000000ff19197207 */ /* 0x000fe40000800000 */
[----:B------:R-:W-:Y:S02]  /*1b00*/  SEL R22, R22, RZ, P1 ;  /* 0x000000ff16167207 */ /* 0x000fe40000800000 */
[----:B------:R-:W-:Y:S02]  /*1b10*/  SEL R7, R2, RZ, P1 ;  /* 0x000000ff02077207 */ /* 0x000fe40000800000 */
[----:B------:R-:W-:Y:S01]  /*1b20*/  SEL R9, R9, RZ, !P2 ;  /* 0x000000ff09097207 */ /* 0x000fe20005000000 */
[----:B------:R-:W-:Y:S01]  /*1b30*/  @P2 FFMA R9, R23, R35, R0 ;  /* 0x0000002317092223 */ /* 0x000fe20000000000 */
[----:B------:R-:W-:Y:S01]  /*1b40*/  SEL R10, R10, RZ, !P2 ;  /* 0x000000ff0a0a7207 */ /* 0x000fe20005000000 */
[----:B------:R-:W-:Y:S01]  /*1b50*/  @P2 FFMA R10, R21, R15, R6 ;  /* 0x0000000f150a2223 */ /* 0x000fe20000000006 */
[----:B------:R-:W-:-:S02]  /*1b60*/  SEL R28, R28, RZ, !P3 ;  /* 0x000000ff1c1c7207 */ /* 0x000fc40005800000 */
[----:B------:R-:W-:Y:S02]  /*1b70*/  SEL R29, R29, RZ, !P3 ;  /* 0x000000ff1d1d7207 */ /* 0x000fe40005800000 */
[----:B------:R-:W-:Y:S02]  /*1b80*/  SEL R30, R30, RZ, !P3 ;  /* 0x000000ff1e1e7207 */ /* 0x000fe40005800000 */
[----:B------:R-:W-:Y:S01]  /*1b90*/  SEL R31, R31, RZ, !P3 ;  /* 0x000000ff1f1f7207 */ /* 0x000fe20005800000 */
[----:B------:R-:W-:Y:S01]  /*1ba0*/  STG.E.128 desc[UR4][R38.64], R8 ;  /* 0x0000000826007986 */ /* 0x000fe2000c101d04 */
[----:B--2---:R-:W-:Y:S02]  /*1bb0*/  SEL R5, R16, RZ, P1 ;  /* 0x000000ff10057207 */ /* 0x004fe40000800000 */
[----:B------:R-:W-:Y:S02]  /*1bc0*/  SEL R17, R17, RZ, P1 ;  /* 0x000000ff11117207 */ /* 0x000fe40000800000 */
[----:B------:R-:W-:-:S02]  /*1bd0*/  SEL R18, R18, RZ, P1 ;  /* 0x000000ff12127207 */ /* 0x000fc40000800000 */
[----:B------:R-:W-:Y:S01]  /*1be0*/  SEL R16, R19, RZ, P1 ;  /* 0x000000ff13107207 */ /* 0x000fe20000800000 */
[----:B------:R-:W-:Y:S01]  /*1bf0*/  FADD R12, -R5, R12 ;  /* 0x0000000c050c7221 */ /* 0x000fe20000000100 */
[----:B------:R-:W-:Y:S01]  /*1c00*/  FADD R14, -R17, R14 ;  /* 0x0000000e110e7221 */ /* 0x000fe20000000100 */
[----:B------:R-:W-:Y:S02]  /*1c10*/  FADD R13, -R18, R13 ;  /* 0x0000000d120d7221 */ /* 0x000fe40000000100 */
[----:B------:R-:W-:Y:S01]  /*1c20*/  FADD R3, -R16, R3 ;  /* 0x0000000310037221 */ /* 0x000fe20000000100 */
[----:B------:R-:W-:Y:S01]  /*1c30*/  @P3 FFMA R28, R12, R26, R5 ;  /* 0x0000001a0c1c3223 */ /* 0x000fe20000000005 */
[----:B------:R-:W-:Y:S01]  /*1c40*/  @P3 FFMA R29, R14, R25, R17 ;  /* 0x000000190e1d3223 */ /* 0x000fe20000000011 */
[----:B------:R-:W-:Y:S01]  /*1c50*/  @P3 FFMA R30, R13, R22, R18 ;  /* 0x000000160d1e3223 */ /* 0x000fe20000000012 */
[----:B------:R-:W-:-:S05]  /*1c60*/  @P3 FFMA R31, R3, R7, R16 ;  /* 0x00000007031f3223 */ /* 0x000fca0000000010 */
[----:B------:R-:W-:Y:S01]  /*1c70*/  STG.E.128 desc[UR4][R38.64+0x800], R28 ;  /* 0x0008001c26007986 */ /* 0x000fe2000c101d04 */
[----:B------:R-:W-:Y:S05]  /*1c80*/  EXIT ;  /* 0x000000000000794d */ /* 0x000fea0003800000 */
.L_x_0:
[----:B------:R-:W-:-:S00]  /*1c90*/  BRA `(.L_x_0) ;  /* 0xfffffffc00fc7947 */ /* 0x000fc0000383ffff */
[----:B------:R-:W-:-:S00]  /*1ca0*/  NOP ;  /* 0x0000000000007918 */ /* 0x000fc00000000000 */
        /* <DEDUP_REMOVED lines=13> */
.L_x_1:


//--------------------- .nv.constant0.triton_poi_fused_cat_33 --------------------------
	.section	.nv.constant0.triton_poi_fused_cat_33,"a",@progbits
	.sectionflags	@""
	.align	4
.nv.constant0.triton_poi_fused_cat_33:
	.zero		604
